	.headerflags	@"EF_CUDA_TEXMODE_UNIFIED EF_CUDA_64BIT_ADDRESS EF_CUDA_ACCELERATORS EF_CUDA_SM90 EF_CUDA_VIRTUAL_SM(EF_CUDA_SM90)"
	.elftype	@"ET_EXEC"


//--------------------- .nv.info                  --------------------------
	.section	.nv.info,"",@"SHT_CUDA_INFO"
	.align	4


	//----- nvinfo : EIATTR_REGCOUNT
	.align		4
        /*0000*/ 	.byte	0x04, 0x2f
        /*0002*/ 	.short	(.L_2 - .L_1)
	.align		4
.L_1:
        /*0004*/ 	.word	index@(triton_red_fused__native_batch_norm_legit_functional_add_clone_convolution_49)
        /*0008*/ 	.word	0x00000023


	//----- nvinfo : EIATTR_MIN_STACK_SIZE
	.align		4
.L_2:
        /*000c*/ 	.byte	0x04, 0x12
        /*000e*/ 	.short	(.L_4 - .L_3)
	.align		4
.L_3:
        /*0010*/ 	.word	index@(triton_red_fused__native_batch_norm_legit_functional_add_clone_convolution_49)
        /*0014*/ 	.word	0x00000000


	//----- nvinfo : EIATTR_FRAME_SIZE
	.align		4
.L_4:
        /*0018*/ 	.byte	0x04, 0x11
        /*001a*/ 	.short	(.L_6 - .L_5)
	.align		4
.L_5:
        /*001c*/ 	.word	index@(triton_red_fused__native_batch_norm_legit_functional_add_clone_convolution_49)
        /*0020*/ 	.word	0x00000000


	//----- nvinfo : EIATTR_MIN_STACK_SIZE
	.align		4
.L_6:
        /*0024*/ 	.byte	0x04, 0x12
        /*0026*/ 	.short	(.L_8 - .L_7)
	.align		4
.L_7:
        /*0028*/ 	.word	index@(triton_red_fused__native_batch_norm_legit_functional_add_clone_convolution_49)
        /*002c*/ 	.word	0x00000000
.L_8:


//--------------------- .nv.info.triton_red_fused__native_batch_norm_legit_functional_add_clone_convolution_49 --------------------------
	.section	.nv.info.triton_red_fused__native_batch_norm_legit_functional_add_clone_convolution_49,"",@"SHT_CUDA_INFO"
	.sectionflags	@""
	.align	4


	//----- nvinfo : EIATTR_CUDA_API_VERSION
	.align		4
        /*0000*/ 	.byte	0x04, 0x37
        /*0002*/ 	.short	(.L_10 - .L_9)
.L_9:
        /*0004*/ 	.word	0x0000007c


	//----- nvinfo : EIATTR_KPARAM_INFO
	.align		4
.L_10:
        /*0008*/ 	.byte	0x04, 0x17
        /*000a*/ 	.short	(.L_12 - .L_11)
.L_11:
        /*000c*/ 	.word	0x00000000
        /*0010*/ 	.short	0x000a
        /*0012*/ 	.short	0x004c
        /*0014*/ 	.byte	0x00, 0xf0, 0x11, 0x00


	//----- nvinfo : EIATTR_KPARAM_INFO
	.align		4
.L_12:
        /*0018*/ 	.byte	0x04, 0x17
        /*001a*/ 	.short	(.L_14 - .L_13)
.L_13:
        /*001c*/ 	.word	0x00000000
        /*0020*/ 	.short	0x0009
        /*0022*/ 	.short	0x0048
        /*0024*/ 	.byte	0x00, 0xf0, 0x11, 0x00


	//----- nvinfo : EIATTR_KPARAM_INFO
	.align		4
.L_14:
        /*0028*/ 	.byte	0x04, 0x17
        /*002a*/ 	.short	(.L_16 - .L_15)
.L_15:
        /*002c*/ 	.word	0x00000000
        /*0030*/ 	.short	0x0008
        /*0032*/ 	.short	0x0040
        /*0034*/ 	.byte	0x00, 0xf4, 0x21, 0x00


	//----- nvinfo : EIATTR_KPARAM_INFO
	.align		4
.L_16:
        /*0038*/ 	.byte	0x04, 0x17
        /*003a*/ 	.short	(.L_18 - .L_17)
.L_17:
        /*003c*/ 	.word	0x00000000
        /*0040*/ 	.short	0x0007
        /*0042*/ 	.short	0x0038
        /*0044*/ 	.byte	0x00, 0xf4, 0x21, 0x00


	//----- nvinfo : EIATTR_KPARAM_INFO
	.align		4
.L_18:
        /*0048*/ 	.byte	0x04, 0x17
        /*004a*/ 	.short	(.L_20 - .L_19)
.L_19:
        /*004c*/ 	.word	0x00000000
        /*0050*/ 	.short	0x0006
        /*0052*/ 	.short	0x0030
        /*0054*/ 	.byte	0x00, 0xf4, 0x21, 0x00


	//----- nvinfo : EIATTR_KPARAM_INFO
	.align		4
.L_20:
        /*0058*/ 	.byte	0x04, 0x17
        /*005a*/ 	.short	(.L_22 - .L_21)
.L_21:
        /*005c*/ 	.word	0x00000000
        /*0060*/ 	.short	0x0005
        /*0062*/ 	.short	0x0028
        /*0064*/ 	.byte	0x00, 0xf4, 0x21, 0x00


	//----- nvinfo : EIATTR_KPARAM_INFO
	.align		4
.L_22:
        /*0068*/ 	.byte	0x04, 0x17
        /*006a*/ 	.short	(.L_24 - .L_23)
.L_23:
        /*006c*/ 	.word	0x00000000
        /*0070*/ 	.short	0x0004
        /*0072*/ 	.short	0x0020
        /*0074*/ 	.byte	0x00, 0xf4, 0x21, 0x00


	//----- nvinfo : EIATTR_KPARAM_INFO
	.align		4
.L_24:
        /*0078*/ 	.byte	0x04, 0x17
        /*007a*/ 	.short	(.L_26 - .L_25)
.L_25:
        /*007c*/ 	.word	0x00000000
        /*0080*/ 	.short	0x0003
        /*0082*/ 	.short	0x0018
        /*0084*/ 	.byte	0x00, 0xf4, 0x21, 0x00


	//----- nvinfo : EIATTR_KPARAM_INFO
	.align		4
.L_26:
        /*0088*/ 	.byte	0x04, 0x17
        /*008a*/ 	.short	(.L_28 - .L_27)
.L_27:
        /*008c*/ 	.word	0x00000000
        /*0090*/ 	.short	0x0002
        /*0092*/ 	.short	0x0010
        /*0094*/ 	.byte	0x00, 0xf4, 0x21, 0x00


	//----- nvinfo : EIATTR_KPARAM_INFO
	.align		4
.L_28:
        /*0098*/ 	.byte	0x04, 0x17
        /*009a*/ 	.short	(.L_30 - .L_29)
.L_29:
        /*009c*/ 	.word	0x00000000
        /*00a0*/ 	.short	0x0001
        /*00a2*/ 	.short	0x0008
        /*00a4*/ 	.byte	0x00, 0xf4, 0x21, 0x00


	//----- nvinfo : EIATTR_KPARAM_INFO
	.align		4
.L_30:
        /*00a8*/ 	.byte	0x04, 0x17
        /*00aa*/ 	.short	(.L_32 - .L_31)
.L_31:
        /*00ac*/ 	.word	0x00000000
        /*00b0*/ 	.short	0x0000
        /*00b2*/ 	.short	0x0000
        /*00b4*/ 	.byte	0x00, 0xf4, 0x21, 0x00


	//----- nvinfo : EIATTR_SPARSE_MMA_MASK
	.align		4
.L_32:
        /*00b8*/ 	.byte	0x03, 0x50
        /*00ba*/ 	.short	0x0000


	//----- nvinfo : EIATTR_MAXREG_COUNT
	.align		4
        /*00bc*/ 	.byte	0x03, 0x1b
        /*00be*/ 	.short	0x00ff


	//----- nvinfo : EIATTR_COOP_GROUP_MASK_REGIDS
	.align		4
        /*00c0*/ 	.byte	0x04, 0x29
        /*00c2*/ 	.short	(.L_34 - .L_33)


	//   ....[0]....
.L_33:
        /*00c4*/ 	.word	0xffffffff


	//   ....[1]....
        /*00c8*/ 	.word	0xffffffff


	//   ....[2]....
        /*00cc*/ 	.word	0xffffffff


	//   ....[3]....
        /*00d0*/ 	.word	0xffffffff


	//   ....[4]....
        /*00d4*/ 	.word	0xffffffff


	//   ....[5]....
        /*00d8*/ 	.word	0xffffffff


	//   ....[6]....
        /*00dc*/ 	.word	0xffffffff


	//   ....[7]....
        /*00e0*/ 	.word	0xffffffff


	//   ....[8]....
        /*00e4*/ 	.word	0xffffffff


	//   ....[9]....
        /*00e8*/ 	.word	0xffffffff


	//   ....[10]....
        /*00ec*/ 	.word	0xffffffff


	//   ....[11]....
        /*00f0*/ 	.word	0xffffffff


	//   ....[12]....
        /*00f4*/ 	.word	0xffffffff


	//   ....[13]....
        /*00f8*/ 	.word	0xffffffff


	//   ....[14]....
        /*00fc*/ 	.word	0xffffffff


	//   ....[15]....
        /*0100*/ 	.word	0xffffffff


	//   ....[16]....
        /*0104*/ 	.word	0xffffffff


	//   ....[17]....
        /*0108*/ 	.word	0xffffffff


	//   ....[18]....
        /*010c*/ 	.word	0xffffffff


	//----- nvinfo : EIATTR_COOP_GROUP_INSTR_OFFSETS
	.align		4
.L_34:
        /*0110*/ 	.byte	0x04, 0x28
        /*0112*/ 	.short	(.L_36 - .L_35)


	//   ....[0]....
.L_35:
        /*0114*/ 	.word	0x00000e10


	//   ....[1]....
        /*0118*/ 	.word	0x00000ef0


	//   ....[2]....
        /*011c*/ 	.word	0x00000f90


	//   ....[3]....
        /*0120*/ 	.word	0x00001010


	//   ....[4]....
        /*0124*/ 	.word	0x000010d0


	//   ....[5]....
        /*0128*/ 	.word	0x00001130


	//   ....[6]....
        /*012c*/ 	.word	0x000011d0


	//   ....[7]....
        /*0130*/ 	.word	0x00001240


	//   ....[8]....
        /*0134*/ 	.word	0x00001370


	//   ....[9]....
        /*0138*/ 	.word	0x00001380


	//   ....[10]....
        /*013c*/ 	.word	0x00001570


	//   ....[11]....
        /*0140*/ 	.word	0x00001580


	//   ....[12]....
        /*0144*/ 	.word	0x000015d0


	//   ....[13]....
        /*0148*/ 	.word	0x000015f0


	//   ....[14]....
        /*014c*/ 	.word	0x00001720


	//   ....[15]....
        /*0150*/ 	.word	0x00001740


	//   ....[16]....
        /*0154*/ 	.word	0x00001760


	//   ....[17]....
        /*0158*/ 	.word	0x00001850


	//   ....[18]....
        /*015c*/ 	.word	0x000018a0


	//----- nvinfo : EIATTR_EXIT_INSTR_OFFSETS
	.align		4
.L_36:
        /*0160*/ 	.byte	0x04, 0x1c
        /*0162*/ 	.short	(.L_38 - .L_37)


	//   ....[0]....
.L_37:
        /*0164*/ 	.word	0x000022a0


	//   ....[1]....
        /*0168*/ 	.word	0x000022c0


	//----- nvinfo : EIATTR_REQNTID
	.align		4
.L_38:
        /*016c*/ 	.byte	0x04, 0x10
        /*016e*/ 	.short	(.L_40 - .L_39)
.L_39:
        /*0170*/ 	.word	0x00000100
        /*0174*/ 	.word	0x00000001
        /*0178*/ 	.word	0x00000001


	//----- nvinfo : EIATTR_CBANK_PARAM_SIZE
	.align		4
.L_40:
        /*017c*/ 	.byte	0x03, 0x19
        /*017e*/ 	.short	0x0050


	//----- nvinfo : EIATTR_PARAM_CBANK
	.align		4
        /*0180*/ 	.byte	0x04, 0x0a
        /*0182*/ 	.short	(.L_42 - .L_41)
	.align		4
.L_41:
        /*0184*/ 	.word	index@(.nv.constant0.triton_red_fused__native_batch_norm_legit_functional_add_clone_convolution_49)
        /*0188*/ 	.short	0x0210
        /*018a*/ 	.short	0x0050


	//----- nvinfo : EIATTR_SW_WAR
	.align		4
.L_42:
        /*018c*/ 	.byte	0x04, 0x36
        /*018e*/ 	.short	(.L_44 - .L_43)
.L_43:
        /*0190*/ 	.word	0x00000008
.L_44:


//--------------------- .nv.callgraph             --------------------------
	.section	.nv.callgraph,"",@"SHT_CUDA_CALLGRAPH"
	.align	4
	.sectionentsize	8
	.align		4
        /*0000*/ 	.word	0x00000000
	.align		4
        /*0004*/ 	.word	0xffffffff
	.align		4
        /*0008*/ 	.word	0x00000000
	.align		4
        /*000c*/ 	.word	0xfffffffe
	.align		4
        /*0010*/ 	.word	0x00000000
	.align		4
        /*0014*/ 	.word	0xfffffffd
	.align		4
        /*0018*/ 	.word	0x00000000
	.align		4
        /*001c*/ 	.word	0xfffffffc


//--------------------- .nv.constant4             --------------------------
	.section	.nv.constant4,"a",@progbits
	.align	8
	.align		8
.nv.constant4:
        /*0000*/ 	.dword	_$_str


//--------------------- .text.triton_red_fused__native_batch_norm_legit_functional_add_clone_convolution_49 --------------------------
	.section	.text.triton_red_fused__native_batch_norm_legit_functional_add_clone_convolution_49,"ax",@progbits
	.sectionflags	@"SHF_BARRIERS=1"
	.align	128
        .global         triton_red_fused__native_batch_norm_legit_functional_add_clone_convolution_49
        .type           triton_red_fused__native_batch_norm_legit_functional_add_clone_convolution_49,@function
        .size           triton_red_fused__native_batch_norm_legit_functional_add_clone_convolution_49,(.L_x_1 - triton_red_fused__native_batch_norm_legit_functional_add_clone_convolution_49)
        .other          triton_red_fused__native_batch_norm_legit_functional_add_clone_convolution_49,@"STO_CUDA_ENTRY STV_DEFAULT"
triton_red_fused__native_batch_norm_legit_functional_add_clone_convolution_49:
.text.triton_red_fused__native_batch_norm_legit_functional_add_clone_convolution_49:
[----:B------:R-:W0:Y:S01]  /*0000*/  LDC R1, c[0x0][0x28] ;  /* 0x00000a00ff017b82 */ /* 0x000e220000000800 */
[----:B------:R-:W1:Y:S07]  /*0010*/  S2R R4, SR_CTAID.X ;  /* 0x0000000000047919 */ /* 0x000e6e0000002500 */
[----:B------:R-:W2:Y:S01]  /*0020*/  LDC.64 R14, c[0x0][0x220] ;  /* 0x00008800ff0e7b82 */ /* 0x000ea20000000a00 */
[----:B------:R-:W-:Y:S01]  /*0030*/  HFMA2.MMA R10, -RZ, RZ, 0, 0 ;  /* 0x00000000ff0a7435 */ /* 0x000fe200000001ff */
[----:B------:R-:W-:-:S02]  /*0040*/  CS2R R28, SRZ ;  /* 0x00000000001c7805 */ /* 0x000fc4000001ff00 */
[----:B------:R-:W-:Y:S01]  /*0050*/  MOV R17, RZ ;  /* 0x000000ff00117202 */ /* 0x000fe20000000f00 */
[----:B------:R-:W-:-:S03]  /*0060*/  ULDC.64 UR6, c[0x0][0x208] ;  /* 0x0000820000067ab9 */ /* 0x000fc60000000a00 */
[----:B------:R-:W3:Y:S01]  /*0070*/  LDC.64 R26, c[0x0][0x228] ;  /* 0x00008a00ff1a7b82 */ /* 0x000ee20000000a00 */
[----:B------:R-:W4:Y:S01]  /*0080*/  S2R R7, SR_TID.X ;  /* 0x0000000000077919 */ /* 0x000f220000002100 */
[----:B------:R-:W-:-:S06]  /*0090*/  HFMA2.MMA R6, -RZ, RZ, 0, 0 ;  /* 0x00000000ff067435 */ /* 0x000fcc00000001ff */
[----:B------:R-:W5:Y:S08]  /*00a0*/  LDC.64 R20, c[0x0][0x210] ;  /* 0x00008400ff147b82 */ /* 0x000f700000000a00 */
[----:B------:R-:W4:Y:S01]  /*00b0*/  LDC.64 R18, c[0x0][0x238] ;  /* 0x00008e00ff127b82 */ /* 0x000f220000000a00 */
[----:B-1----:R-:W-:-:S07]  /*00c0*/  SHF.R.S32.HI R3, RZ, 0x1f, R4 ;  /* 0x0000001fff037819 */ /* 0x002fce0000011404 */
[----:B------:R-:W1:Y:S01]  /*00d0*/  LDC.64 R8, c[0x0][0x240] ;  /* 0x00009000ff087b82 */ /* 0x000e620000000a00 */
[----:B------:R-:W-:Y:S02]  /*00e0*/  ISETP.GE.AND P2, PT, R4, 0x800, PT ;  /* 0x000008000400780c */ /* 0x000fe40003f46270 */
[----:B------:R-:W-:-:S04]  /*00f0*/  LEA.HI R3, R3, R4, RZ, 0x9 ;  /* 0x0000000403037211 */ /* 0x000fc800078f48ff */
[----:B------:R-:W-:Y:S01]  /*0100*/  LOP3.LUT R11, R3, 0xfffffe00, RZ, 0xc0, !PT ;  /* 0xfffffe00030b7812 */ /* 0x000fe200078ec0ff */
[----:B------:R-:W1:Y:S01]  /*0110*/  LDC.64 R22, c[0x0][0x230] ;  /* 0x00008c00ff167b82 */ /* 0x000e620000000a00 */
[----:B------:R-:W-:Y:S02]  /*0120*/  SHF.R.U32.HI R3, RZ, 0x9, R3 ;  /* 0x00000009ff037819 */ /* 0x000fe40000011603 */
[----:B------:R-:W-:-:S04]  /*0130*/  IADD3 R11, -R11, R4, RZ ;  /* 0x000000040b0b7210 */ /* 0x000fc80007ffe1ff */
[----:B------:R-:W-:Y:S02]  /*0140*/  IADD3 R12, R11, 0xc00, RZ ;  /* 0x00000c000b0c7810 */ /* 0x000fe40007ffe0ff */
[----:B------:R-:W-:-:S03]  /*0150*/  IADD3 R2, R11, 0xe00, RZ ;  /* 0x00000e000b027810 */ /* 0x000fc60007ffe0ff */
[C---:B------:R-:W-:Y:S02]  /*0160*/  IMAD R25, R3.reuse, 0x4800, R12 ;  /* 0x0000480003197824 */ /* 0x040fe400078e020c */
[----:B------:R-:W-:Y:S02]  /*0170*/  IMAD R3, R3, 0x4800, R2 ;  /* 0x0000480003037824 */ /* 0x000fe400078e0202 */
[----:B--2---:R-:W-:-:S04]  /*0180*/  IMAD.WIDE R24, R25, 0x4, R14 ;  /* 0x0000000419187825 */ /* 0x004fc800078e020e */
[----:B---3--:R-:W-:Y:S01]  /*0190*/  IMAD.WIDE.U32 R12, R12, 0x4, R26 ;  /* 0x000000040c0c7825 */ /* 0x008fe200078e001a */
[----:B------:R-:W2:Y:S03]  /*01a0*/  @!P2 LDG.E.EL R29, desc[UR6][R24.64] ;  /* 0x00000006181da981 */ /* 0x000ea6000c2e1900 */
[----:B------:R-:W-:Y:S01]  /*01b0*/  IMAD.WIDE R14, R3, 0x4, R14 ;  /* 0x00000004030e7825 */ /* 0x000fe200078e020e */
[----:B------:R-:W2:Y:S03]  /*01c0*/  @!P2 LDG.E.EL R28, desc[UR6][R12.64] ;  /* 0x000000060c1ca981 */ /* 0x000ea6000c2e1900 */
[----:B------:R-:W-:Y:S01]  /*01d0*/  IMAD.WIDE.U32 R26, R2, 0x4, R26 ;  /* 0x00000004021a7825 */ /* 0x000fe200078e001a */
[----:B------:R-:W3:Y:S04]  /*01e0*/  @!P2 LDG.E.EL R17, desc[UR6][R14.64] ;  /* 0x000000060e11a981 */ /* 0x000ee8000c2e1900 */
[----:B------:R-:W3:Y:S01]  /*01f0*/  @!P2 LDG.E.EL R10, desc[UR6][R26.64] ;  /* 0x000000061a0aa981 */ /* 0x000ee2000c2e1900 */
[----:B----4-:R-:W-:-:S02]  /*0200*/  SHF.L.U32 R30, R7, 0x2, RZ ;  /* 0x00000002071e7819 */ /* 0x010fc400000006ff */
[----:B------:R-:W-:Y:S01]  /*0210*/  LOP3.LUT P0, RZ, R7, 0xff, RZ, 0xc0, !PT ;  /* 0x000000ff07ff7812 */ /* 0x000fe2000780c0ff */
[----:B------:R4:W3:Y:S01]  /*0220*/  @!P2 LDG.E.EL R6, desc[UR6][R24.64] ;  /* 0x000000061806a981 */ /* 0x0008e2000c2e1900 */
[----:B------:R-:W-:Y:S02]  /*0230*/  CS2R R2, SRZ ;  /* 0x0000000000027805 */ /* 0x000fe4000001ff00 */
[C---:B------:R-:W-:Y:S02]  /*0240*/  ISETP.LT.AND P0, PT, R4.reuse, 0x800, !P0 ;  /* 0x000008000400780c */ /* 0x040fe40004701270 */
[----:B------:R-:W-:Y:S01]  /*0250*/  MOV R7, RZ ;  /* 0x000000ff00077202 */ /* 0x000fe20000000f00 */
[----:B0-----:R-:W-:Y:S01]  /*0260*/  IMAD.WIDE R18, R4, 0x4, R18 ;  /* 0x0000000404127825 */ /* 0x001fe200078e0212 */
[----:B------:R0:W3:Y:S01]  /*0270*/  @!P2 LDG.E.EL R2, desc[UR6][R14.64] ;  /* 0x000000060e02a981 */ /* 0x0000e2000c2e1900 */
[----:B----4-:R-:W-:-:S03]  /*0280*/  LOP3.LUT R25, R30, 0x3fc, RZ, 0xc0, !PT ;  /* 0x000003fc1e197812 */ /* 0x010fc600078ec0ff */
[----:B------:R4:W3:Y:S01]  /*0290*/  @!P2 LDG.E.EL R3, desc[UR6][R12.64] ;  /* 0x000000060c03a981 */ /* 0x0008e2000c2e1900 */
[----:B------:R-:W-:-:S03]  /*02a0*/  LEA R25, R4, R25, 0xc ;  /* 0x0000001904197211 */ /* 0x000fc600078e60ff */
[----:B------:R2:W3:Y:S01]  /*02b0*/  @!P2 LDG.E.EL R7, desc[UR6][R26.64] ;  /* 0x000000061a07a981 */ /* 0x0004e2000c2e1900 */
[----:B0-----:R-:W-:Y:S01]  /*02c0*/  CS2R R14, SRZ ;  /* 0x00000000000e7805 */ /* 0x001fe2000001ff00 */
[----:B-----5:R-:W-:Y:S01]  /*02d0*/  IMAD.WIDE R20, R25, 0x4, R20 ;  /* 0x0000000419147825 */ /* 0x020fe200078e0214 */
[----:B----4-:R-:W-:-:S03]  /*02e0*/  CS2R R12, SRZ ;  /* 0x00000000000c7805 */ /* 0x010fc6000001ff00 */
[----:B-1----:R-:W-:Y:S01]  /*02f0*/  IMAD.WIDE R24, R4, 0x4, R8 ;  /* 0x0000000404187825 */ /* 0x002fe200078e0208 */
[----:B------:R-:W-:-:S03]  /*0300*/  CS2R R8, SRZ ;  /* 0x0000000000087805 */ /* 0x000fc6000001ff00 */
[----:B------:R-:W-:-:S04]  /*0310*/  IMAD.WIDE R22, R11, 0x4, R22 ;  /* 0x000000040b167825 */ /* 0x000fc800078e0216 */
[----:B--2---:R-:W-:Y:S01]  /*0320*/  FADD R29, R28, R29 ;  /* 0x0000001d1c1d7221 */ /* 0x004fe20000000000 */
[----:B---3--:R-:W-:Y:S01]  /*0330*/  FADD R31, R10, R17 ;  /* 0x000000110a1f7221 */ /* 0x008fe20000000000 */
[----:B------:R-:W-:-:S03]  /*0340*/  HFMA2.MMA R17, -RZ, RZ, 0, 0 ;  /* 0x00000000ff117435 */ /* 0x000fc600000001ff */
[----:B------:R0:W-:Y:S01]  /*0350*/  @P0 STG.E desc[UR6][R18.64], R29 ;  /* 0x0000001d12000986 */ /* 0x0001e2000c101906 */
[----:B------:R-:W-:-:S03]  /*0360*/  CS2R R10, SRZ ;  /* 0x00000000000a7805 */ /* 0x000fc6000001ff00 */
[----:B------:R1:W-:Y:S04]  /*0370*/  @P0 STG.E desc[UR6][R24.64], R31 ;  /* 0x0000001f18000986 */ /* 0x0003e8000c101906 */
[----:B------:R-:W2:Y:S04]  /*0380*/  @!P2 LDG.E.EF.128 R12, desc[UR6][R20.64] ;  /* 0x00000006140ca981 */ /* 0x000ea8000c0e1d00 */
[----:B------:R-:W3:Y:S04]  /*0390*/  @!P2 LDG.E.EL R17, desc[UR6][R22.64] ;  /* 0x000000061611a981 */ /* 0x000ee8000c2e1900 */
[----:B------:R-:W4:Y:S01]  /*03a0*/  @!P2 LDG.E.EF.128 R8, desc[UR6][R20.64+0x1000] ;  /* 0x001000061408a981 */ /* 0x000f22000c0e1d00 */
[----:B0-----:R-:W-:-:S04]  /*03b0*/  MOV R18, 0x40000000 ;  /* 0x4000000000127802 */ /* 0x001fc80000000f00 */
[----:B------:R-:W-:-:S04]  /*03c0*/  FSEL R18, R18, 1, !P2 ;  /* 0x3f80000012127808 */ /* 0x000fc80005000000 */
[----:B------:R-:W0:Y:S01]  /*03d0*/  MUFU.RCP R19, R18 ;  /* 0x0000001200137308 */ /* 0x000e220000001000 */
[----:B--2---:R-:W-:Y:S02]  /*03e0*/  SEL R26, R15, RZ, !P2 ;  /* 0x000000ff0f1a7207 */ /* 0x004fe40005000000 */
[----:B-1----:R-:W-:Y:S02]  /*03f0*/  SEL R24, R13, RZ, !P2 ;  /* 0x000000ff0d187207 */ /* 0x002fe40005000000 */
[----:B------:R-:W-:Y:S01]  /*0400*/  SEL R14, R14, RZ, !P2 ;  /* 0x000000ff0e0e7207 */ /* 0x000fe20005000000 */
[--C-:B---3--:R-:W-:Y:S02]  /*0410*/  FADD R15, R26, R17.reuse ;  /* 0x000000111a0f7221 */ /* 0x108fe40000000000 */
[--C-:B------:R-:W-:Y:S01]  /*0420*/  FADD R13, R24, R17.reuse ;  /* 0x00000011180d7221 */ /* 0x100fe20000000000 */
[----:B----4-:R-:W-:Y:S01]  /*0430*/  SEL R24, R11, RZ, !P2 ;  /* 0x000000ff0b187207 */ /* 0x010fe20005000000 */
[----:B------:R-:W-:Y:S01]  /*0440*/  FADD R14, R14, R17 ;  /* 0x000000110e0e7221 */ /* 0x000fe20000000000 */
[----:B------:R-:W-:-:S02]  /*0450*/  SEL R10, R10, RZ, !P2 ;  /* 0x000000ff0a0a7207 */ /* 0x000fc40005000000 */
[----:B------:R-:W-:Y:S01]  /*0460*/  FSEL R23, R15, RZ, !P2 ;  /* 0x000000ff0f177208 */ /* 0x000fe20005000000 */
[--C-:B------:R-:W-:Y:S01]  /*0470*/  FADD R11, R24, R17.reuse ;  /* 0x00000011180b7221 */ /* 0x100fe20000000000 */
[----:B------:R-:W-:Y:S01]  /*0480*/  FSEL R27, R14, RZ, !P2 ;  /* 0x000000ff0e1b7208 */ /* 0x000fe20005000000 */
[----:B------:R-:W-:Y:S01]  /*0490*/  FADD R10, R10, R17 ;  /* 0x000000110a0a7221 */ /* 0x000fe20000000000 */
[----:B------:R-:W-:Y:S01]  /*04a0*/  SEL R12, R12, RZ, !P2 ;  /* 0x000000ff0c0c7207 */ /* 0x000fe20005000000 */
[----:B------:R-:W-:Y:S02]  /*04b0*/  FADD R32, -R23, R11 ;  /* 0x0000000b17207221 */ /* 0x000fe40000000100 */
[----:B------:R-:W-:Y:S02]  /*04c0*/  FADD R26, -R27, R10 ;  /* 0x0000000a1b1a7221 */ /* 0x000fe40000000100 */
[----:B------:R-:W-:Y:S01]  /*04d0*/  FADD R12, R12, R17 ;  /* 0x000000110c0c7221 */ /* 0x000fe20000000000 */
[-C--:B0-----:R-:W-:Y:S01]  /*04e0*/  FFMA R24, R32, R19.reuse, R23 ;  /* 0x0000001320187223 */ /* 0x081fe20000000017 */
[----:B------:R-:W-:Y:S01]  /*04f0*/  FFMA R23, R26, R19, R27 ;  /* 0x000000131a177223 */ /* 0x000fe2000000001b */
[----:B------:R-:W-:-:S02]  /*0500*/  FSEL R29, R13, RZ, !P2 ;  /* 0x000000ff0d1d7208 */ /* 0x000fc40005000000 */
[----:B------:R0:W-:Y:S01]  /*0510*/  @!P2 STG.E.128 desc[UR6][R20.64], R12 ;  /* 0x0000000c1400a986 */ /* 0x0001e2000c101d06 */
[----:B------:R-:W-:Y:S01]  /*0520*/  FSEL R25, R12, RZ, !P2 ;  /* 0x000000ff0c197208 */ /* 0x000fe20005000000 */
[----:B0-----:R-:W-:Y:S01]  /*0530*/  FADD R13, R10, -R23 ;  /* 0x800000170a0d7221 */ /* 0x001fe20000000000 */
[----:B------:R-:W-:-:S03]  /*0540*/  CS2R R14, SRZ ;  /* 0x00000000000e7805 */ /* 0x000fc6000001ff00 */
[----:B------:R-:W-:Y:S01]  /*0550*/  FFMA R26, R26, R13, RZ ;  /* 0x0000000d1a1a7223 */ /* 0x000fe200000000ff */
[----:B------:R-:W-:-:S06]  /*0560*/  CS2R R12, SRZ ;  /* 0x00000000000c7805 */ /* 0x000fcc000001ff00 */
[----:B------:R-:W2:Y:S01]  /*0570*/  @!P2 LDG.E.EF.128 R12, desc[UR6][R20.64+0x2000] ;  /* 0x00200006140ca981 */ /* 0x000ea2000c0e1d00 */
[----:B------:R-:W-:Y:S02]  /*0580*/  SEL R8, R8, RZ, !P2 ;  /* 0x000000ff08087207 */ /* 0x000fe40005000000 */
[----:B------:R-:W-:-:S03]  /*0590*/  SEL R22, R9, RZ, !P2 ;  /* 0x000000ff09167207 */ /* 0x000fc60005000000 */
[--C-:B------:R-:W-:Y:S02]  /*05a0*/  FADD R8, R8, R17.reuse ;  /* 0x0000001108087221 */ /* 0x100fe40000000000 */
[----:B------:R-:W-:Y:S02]  /*05b0*/  FADD R9, R22, R17 ;  /* 0x0000001116097221 */ /* 0x000fe40000000000 */
[----:B------:R-:W-:Y:S02]  /*05c0*/  FADD R28, -R25, R8 ;  /* 0x00000008191c7221 */ /* 0x000fe40000000100 */
[----:B------:R-:W-:Y:S02]  /*05d0*/  FADD R30, -R29, R9 ;  /* 0x000000091d1e7221 */ /* 0x000fe40000000100 */
[-C--:B------:R-:W-:Y:S01]  /*05e0*/  FFMA R25, R28, R19.reuse, R25 ;  /* 0x000000131c197223 */ /* 0x080fe20000000019 */
[----:B------:R-:W-:Y:S01]  /*05f0*/  FADD R18, R18, 1 ;  /* 0x3f80000012127421 */ /* 0x000fe20000000000 */
[----:B------:R-:W-:-:S02]  /*0600*/  FFMA R22, R30, R19, R29 ;  /* 0x000000131e167223 */ /* 0x000fc4000000001d */
[----:B------:R-:W-:-:S04]  /*0610*/  FADD R29, R8, -R25 ;  /* 0x80000019081d7221 */ /* 0x000fc80000000000 */
[----:B------:R-:W-:Y:S01]  /*0620*/  FFMA R28, R28, R29, RZ ;  /* 0x0000001d1c1c7223 */ /* 0x000fe200000000ff */
[----:B------:R-:W-:Y:S01]  /*0630*/  FSEL R29, R18, 1, !P2 ;  /* 0x3f800000121d7808 */ /* 0x000fe20005000000 */
[----:B------:R-:W-:Y:S01]  /*0640*/  FADD R27, R9, -R22 ;  /* 0x80000016091b7221 */ /* 0x000fe20000000000 */
[----:B------:R0:W-:Y:S03]  /*0650*/  @!P2 STG.E.128 desc[UR6][R20.64+0x1000], R8 ;  /* 0x001000081400a986 */ /* 0x0001e6000c101d06 */
[----:B------:R-:W-:Y:S01]  /*0660*/  FFMA R27, R30, R27, RZ ;  /* 0x0000001b1e1b7223 */ /* 0x000fe200000000ff */
[----:B------:R-:W1:Y:S01]  /*0670*/  MUFU.RCP R29, R29 ;  /* 0x0000001d001d7308 */ /* 0x000e620000001000 */
[----:B------:R-:W-:-:S04]  /*0680*/  FADD R19, R11, -R24 ;  /* 0x800000180b137221 */ /* 0x000fc80000000000 */
[----:B------:R-:W-:Y:S01]  /*0690*/  FFMA R19, R32, R19, RZ ;  /* 0x0000001320137223 */ /* 0x000fe200000000ff */
[----:B------:R-:W-:Y:S02]  /*06a0*/  FSEL R32, R25, RZ, !P2 ;  /* 0x000000ff19207208 */ /* 0x000fe40005000000 */
[----:B--2---:R-:W-:Y:S02]  /*06b0*/  SEL R30, R15, RZ, !P2 ;  /* 0x000000ff0f1e7207 */ /* 0x004fe40005000000 */
[----:B0-----:R-:W-:Y:S02]  /*06c0*/  SEL R10, R13, RZ, !P2 ;  /* 0x000000ff0d0a7207 */ /* 0x001fe40005000000 */
[----:B------:R-:W-:Y:S01]  /*06d0*/  SEL R14, R14, RZ, !P2 ;  /* 0x000000ff0e0e7207 */ /* 0x000fe20005000000 */
[--C-:B------:R-:W-:Y:S01]  /*06e0*/  FADD R11, R30, R17.reuse ;  /* 0x000000111e0b7221 */ /* 0x100fe20000000000 */
[----:B------:R-:W-:Y:S01]  /*06f0*/  FSEL R13, R24, RZ, !P2 ;  /* 0x000000ff180d7208 */ /* 0x000fe20005000000 */
[--C-:B------:R-:W-:Y:S01]  /*0700*/  FADD R9, R10, R17.reuse ;  /* 0x000000110a097221 */ /* 0x100fe20000000000 */
[----:B------:R-:W-:Y:S01]  /*0710*/  FSEL R15, R22, RZ, !P2 ;  /* 0x000000ff160f7208 */ /* 0x000fe20005000000 */
[----:B------:R-:W-:Y:S01]  /*0720*/  FADD R10, R14, R17 ;  /* 0x000000110e0a7221 */ /* 0x000fe20000000000 */
[----:B------:R-:W-:Y:S01]  /*0730*/  SEL R8, R12, RZ, !P2 ;  /* 0x000000ff0c087207 */ /* 0x000fe20005000000 */
[----:B------:R-:W-:Y:S01]  /*0740*/  FADD R30, -R13, R11 ;  /* 0x0000000b0d1e7221 */ /* 0x000fe20000000100 */
[----:B------:R-:W-:Y:S01]  /*0750*/  FSEL R14, R23, RZ, !P2 ;  /* 0x000000ff170e7208 */ /* 0x000fe20005000000 */
[----:B------:R-:W-:-:S02]  /*0760*/  FADD R12, -R15, R9 ;  /* 0x000000090f0c7221 */ /* 0x000fc40000000100 */
[----:B------:R-:W-:Y:S01]  /*0770*/  FADD R8, R8, R17 ;  /* 0x0000001108087221 */ /* 0x000fe20000000000 */
[-C--:B-1----:R-:W-:Y:S01]  /*0780*/  FFMA R22, R30, R29.reuse, R13 ;  /* 0x0000001d1e167223 */ /* 0x082fe2000000000d */
[----:B------:R-:W-:Y:S01]  /*0790*/  FADD R13, -R14, R10 ;  /* 0x0000000a0e0d7221 */ /* 0x000fe20000000100 */
[-C--:B------:R-:W-:Y:S01]  /*07a0*/  FFMA R24, R12, R29.reuse, R15 ;  /* 0x0000001d0c187223 */ /* 0x080fe2000000000f */
[----:B------:R-:W-:Y:S02]  /*07b0*/  FADD R25, -R32, R8 ;  /* 0x0000000820197221 */ /* 0x000fe40000000100 */
[-C--:B------:R-:W-:Y:S01]  /*07c0*/  FFMA R23, R13, R29.reuse, R14 ;  /* 0x0000001d0d177223 */ /* 0x080fe2000000000e */
[----:B------:R-:W-:Y:S01]  /*07d0*/  FADD R14, R9, -R24 ;  /* 0x80000018090e7221 */ /* 0x000fe20000000000 */
[----:B------:R-:W-:-:S03]  /*07e0*/  FFMA R29, R25, R29, R32 ;  /* 0x0000001d191d7223 */ /* 0x000fc60000000020 */
[----:B------:R-:W-:Y:S01]  /*07f0*/  FFMA R27, R12, R14, R27 ;  /* 0x0000000e0c1b7223 */ /* 0x000fe2000000001b */
[----:B------:R-:W-:Y:S01]  /*0800*/  FADD R15, R8, -R29 ;  /* 0x8000001d080f7221 */ /* 0x000fe20000000000 */
[----:B------:R-:W-:-:S03]  /*0810*/  FADD R12, R10, -R23 ;  /* 0x800000170a0c7221 */ /* 0x000fc60000000000 */
[----:B------:R-:W-:Y:S01]  /*0820*/  FFMA R25, R25, R15, R28 ;  /* 0x0000000f19197223 */ /* 0x000fe2000000001c */
[----:B------:R-:W-:Y:S01]  /*0830*/  FFMA R26, R13, R12, R26 ;  /* 0x0000000c0d1a7223 */ /* 0x000fe2000000001a */
[----:B------:R-:W-:Y:S02]  /*0840*/  CS2R R12, SRZ ;  /* 0x00000000000c7805 */ /* 0x000fe4000001ff00 */
[----:B------:R-:W-:-:S06]  /*0850*/  CS2R R14, SRZ ;  /* 0x00000000000e7805 */ /* 0x000fcc000001ff00 */
[----:B------:R-:W2:Y:S01]  /*0860*/  @!P2 LDG.E.EF.128 R12, desc[UR6][R20.64+0x3000] ;  /* 0x00300006140ca981 */ /* 0x000ea2000c0e1d00 */
[----:B------:R-:W-:Y:S01]  /*0870*/  FADD R28, R11, -R22 ;  /* 0x800000160b1c7221 */ /* 0x000fe20000000000 */
[----:B------:R-:W-:-:S03]  /*0880*/  FADD R18, R18, 1 ;  /* 0x3f80000012127421 */ /* 0x000fc60000000000 */
[----:B------:R-:W-:Y:S02]  /*0890*/  FFMA R19, R30, R28, R19 ;  /* 0x0000001c1e137223 */ /* 0x000fe40000000013 */
[----:B------:R-:W-:Y:S01]  /*08a0*/  FSEL R28, R18, 1, !P2 ;  /* 0x3f800000121c7808 */ /* 0x000fe20005000000 */
[----:B------:R2:W-:Y:S05]  /*08b0*/  @!P2 STG.E.128 desc[UR6][R20.64+0x2000], R8 ;  /* 0x002000081400a986 */ /* 0x0005ea000c101d06 */
[----:B------:R-:W0:Y:S01]  /*08c0*/  MUFU.RCP R28, R28 ;  /* 0x0000001c001c7308 */ /* 0x000e220000001000 */
[----:B------:R-:W-:Y:S02]  /*08d0*/  FSEL R24, R24, RZ, !P2 ;  /* 0x000000ff18187208 */ /* 0x000fe40005000000 */
[----:B------:R-:W-:-:S02]  /*08e0*/  FSEL R23, R23, RZ, !P2 ;  /* 0x000000ff17177208 */ /* 0x000fc40005000000 */
[----:B------:R-:W-:Y:S02]  /*08f0*/  FSEL R18, R18, RZ, !P2 ;  /* 0x000000ff12127208 */ /* 0x000fe40005000000 */
[----:B--2---:R-:W-:Y:S02]  /*0900*/  SEL R10, R13, RZ, !P2 ;  /* 0x000000ff0d0a7207 */ /* 0x004fe40005000000 */
[----:B------:R-:W-:Y:S02]  /*0910*/  SEL R8, R12, RZ, !P2 ;  /* 0x000000ff0c087207 */ /* 0x000fe40005000000 */
[----:B------:R-:W-:Y:S02]  /*0920*/  SEL R14, R14, RZ, !P2 ;  /* 0x000000ff0e0e7207 */ /* 0x000fe40005000000 */
[----:B------:R-:W-:Y:S01]  /*0930*/  SEL R12, R15, RZ, !P2 ;  /* 0x000000ff0f0c7207 */ /* 0x000fe20005000000 */
[--C-:B------:R-:W-:Y:S01]  /*0940*/  FADD R9, R10, R17.reuse ;  /* 0x000000110a097221 */ /* 0x100fe20000000000 */
[----:B------:R-:W-:Y:S01]  /*0950*/  FSEL R13, R29, RZ, !P2 ;  /* 0x000000ff1d0d7208 */ /* 0x000fe20005000000 */
[--C-:B------:R-:W-:Y:S01]  /*0960*/  FADD R8, R8, R17.reuse ;  /* 0x0000001108087221 */ /* 0x100fe20000000000 */
[--C-:B------:R-:W-:Y:S01]  /*0970*/  FADD R10, R14, R17.reuse ;  /* 0x000000110e0a7221 */ /* 0x100fe20000000000 */
[----:B------:R-:W-:Y:S01]  /*0980*/  FSEL R29, R22, RZ, !P2 ;  /* 0x000000ff161d7208 */ /* 0x000fe20005000000 */
[----:B------:R-:W-:Y:S01]  /*0990*/  FADD R11, R12, R17 ;  /* 0x000000110c0b7221 */ /* 0x000fe20000000000 */
[----:B------:R-:W-:Y:S01]  /*09a0*/  FADD R12, -R13, R8 ;  /* 0x000000080d0c7221 */ /* 0x000fe20000000100 */
[----:B------:R-:W-:Y:S01]  /*09b0*/  FADD R15, -R24, R9 ;  /* 0x00000009180f7221 */ /* 0x000fe20000000100 */
[----:B------:R-:W-:Y:S01]  /*09c0*/  FADD R17, -R23, R10 ;  /* 0x0000000a17117221 */ /* 0x000fe20000000100 */
[----:B------:R-:W-:Y:S01]  /*09d0*/  FADD R14, -R29, R11 ;  /* 0x0000000b1d0e7221 */ /* 0x000fe20000000100 */
[-C--:B0-----:R-:W-:Y:S01]  /*09e0*/  FFMA R13, R12, R28.reuse, R13 ;  /* 0x0000001c0c0d7223 */ /* 0x081fe2000000000d */
[-C--:B------:R-:W-:Y:S01]  /*09f0*/  FFMA R24, R15, R28.reuse, R24 ;  /* 0x0000001c0f187223 */ /* 0x080fe20000000018 */
[-C--:B------:R-:W-:Y:S01]  /*0a00*/  FFMA R23, R17, R28.reuse, R23 ;  /* 0x0000001c11177223 */ /* 0x080fe20000000017 */
[----:B------:R-:W-:-:S04]  /*0a10*/  FFMA R28, R14, R28, R29 ;  /* 0x0000001c0e1c7223 */ /* 0x000fc8000000001d */
[----:B------:R-:W-:-:S04]  /*0a20*/  FADD R22, R11, -R28 ;  /* 0x8000001c0b167221 */ /* 0x000fc80000000000 */
[----:B------:R-:W-:Y:S01]  /*0a30*/  FFMA R19, R14, R22, R19 ;  /* 0x000000160e137223 */ /* 0x000fe20000000013 */
[----:B------:R-:W-:-:S04]  /*0a40*/  FADD R14, R10, -R23 ;  /* 0x800000170a0e7221 */ /* 0x000fc80000000000 */
[----:B------:R-:W-:Y:S01]  /*0a50*/  FFMA R26, R17, R14, R26 ;  /* 0x0000000e111a7223 */ /* 0x000fe2000000001a */
[----:B------:R-:W-:-:S04]  /*0a60*/  FADD R14, R9, -R24 ;  /* 0x80000018090e7221 */ /* 0x000fc80000000000 */
[----:B------:R-:W-:Y:S01]  /*0a70*/  FFMA R27, R15, R14, R27 ;  /* 0x0000000e0f1b7223 */ /* 0x000fe2000000001b */
[----:B------:R-:W-:Y:S01]  /*0a80*/  FADD R14, R8, -R13 ;  /* 0x8000000d080e7221 */ /* 0x000fe20000000000 */
[----:B------:R-:W-:-:S03]  /*0a90*/  FADD R15, R18, R18 ;  /* 0x00000012120f7221 */ /* 0x000fc60000000000 */
[----:B------:R-:W-:Y:S01]  /*0aa0*/  FFMA R14, R12, R14, R25 ;  /* 0x0000000e0c0e7223 */ /* 0x000fe20000000019 */
[C---:B------:R-:W-:Y:S01]  /*0ab0*/  FMUL R12, R15.reuse, 16777216 ;  /* 0x4b8000000f0c7820 */ /* 0x040fe20000400000 */
[----:B------:R-:W-:-:S04]  /*0ac0*/  FSETP.GEU.AND P1, PT, R15, 1.175494350822287508e-38, PT ;  /* 0x008000000f00780b */ /* 0x000fc80003f2e000 */
[----:B------:R-:W-:Y:S02]  /*0ad0*/  FSEL R22, R12, R15, !P1 ;  /* 0x0000000f0c167208 */ /* 0x000fe40004800000 */
[----:B------:R-:W-:Y:S02]  /*0ae0*/  FSEL R12, R27, RZ, !P2 ;  /* 0x000000ff1b0c7208 */ /* 0x000fe40005000000 */
[----:B------:R-:W-:Y:S02]  /*0af0*/  FSEL R17, R14, RZ, !P2 ;  /* 0x000000ff0e117208 */ /* 0x000fe40005000000 */
[----:B------:R-:W0:Y:S03]  /*0b00*/  MUFU.RCP R14, R22 ;  /* 0x00000016000e7308 */ /* 0x000e260000001000 */
[----:B------:R-:W-:Y:S01]  /*0b10*/  FADD R12, R12, R17 ;  /* 0x000000110c0c7221 */ /* 0x000fe20000000000 */
[----:B------:R-:W-:-:S05]  /*0b20*/  FMUL R17, R18, 16777216 ;  /* 0x4b80000012117820 */ /* 0x000fca0000400000 */
[----:B------:R-:W-:Y:S02]  /*0b30*/  FSEL R25, R17, R18, !P1 ;  /* 0x0000001211197208 */ /* 0x000fe40004800000 */
[----:B------:R-:W-:Y:S02]  /*0b40*/  FSEL R24, R24, RZ, !P2 ;  /* 0x000000ff18187208 */ /* 0x000fe40005000000 */
[----:B------:R-:W-:Y:S01]  /*0b50*/  FSEL R13, R13, RZ, !P2 ;  /* 0x000000ff0d0d7208 */ /* 0x000fe20005000000 */
[----:B0-----:R-:W-:Y:S01]  /*0b60*/  FMUL R25, R14, R25 ;  /* 0x000000190e197220 */ /* 0x001fe20000400000 */
[----:B------:R-:W-:-:S03]  /*0b70*/  FSETP.NEU.AND P1, PT, R15, RZ, PT ;  /* 0x000000ff0f00720b */ /* 0x000fc60003f2d000 */
[----:B------:R-:W-:Y:S01]  /*0b80*/  FADD R14, -R13, R24 ;  /* 0x000000180d0e7221 */ /* 0x000fe20000000100 */
[----:B------:R-:W-:-:S03]  /*0b90*/  FSEL R25, R25, RZ, P1 ;  /* 0x000000ff19197208 */ /* 0x000fc60000800000 */
[C---:B------:R-:W-:Y:S02]  /*0ba0*/  FMUL R27, R14.reuse, R14 ;  /* 0x0000000e0e1b7220 */ /* 0x040fe40000400000 */
[----:B------:R-:W-:Y:S01]  /*0bb0*/  FFMA R14, R14, R25, R13 ;  /* 0x000000190e0e7223 */ /* 0x000fe2000000000d */
[C---:B------:R-:W-:Y:S01]  /*0bc0*/  FADD R13, R18.reuse, R15 ;  /* 0x0000000f120d7221 */ /* 0x040fe20000000000 */
[----:B------:R-:W-:-:S03]  /*0bd0*/  FMUL R27, R18, R27 ;  /* 0x0000001b121b7220 */ /* 0x000fc60000400000 */
[C---:B------:R-:W-:Y:S01]  /*0be0*/  FMUL R22, R13.reuse, 16777216 ;  /* 0x4b8000000d167820 */ /* 0x040fe20000400000 */
[----:B------:R-:W-:Y:S01]  /*0bf0*/  FSETP.GEU.AND P1, PT, R13, 1.175494350822287508e-38, PT ;  /* 0x008000000d00780b */ /* 0x000fe20003f2e000 */
[----:B------:R-:W-:-:S03]  /*0c00*/  FFMA R12, R25, R27, R12 ;  /* 0x0000001b190c7223 */ /* 0x000fc6000000000c */
[----:B------:R-:W-:-:S04]  /*0c10*/  FSEL R27, R22, R13, !P1 ;  /* 0x0000000d161b7208 */ /* 0x000fc80004800000 */
[----:B------:R-:W0:Y:S01]  /*0c20*/  MUFU.RCP R24, R27 ;  /* 0x0000001b00187308 */ /* 0x000e220000001000 */
[----:B------:R-:W-:-:S05]  /*0c30*/  FSEL R25, R26, RZ, !P2 ;  /* 0x000000ff1a197208 */ /* 0x000fca0005000000 */
[----:B------:R-:W-:Y:S01]  /*0c40*/  FADD R22, R25, R12 ;  /* 0x0000000c19167221 */ /* 0x000fe20000000000 */
[----:B------:R-:W-:Y:S01]  /*0c50*/  FSEL R25, R17, R18, !P1 ;  /* 0x0000001211197208 */ /* 0x000fe20004800000 */
[----:B------:R-:W-:-:S05]  /*0c60*/  FADD R12, R18, R13 ;  /* 0x0000000d120c7221 */ /* 0x000fca0000000000 */
[----:B------:R-:W-:Y:S01]  /*0c70*/  FSETP.GEU.AND P3, PT, R12, 1.175494350822287508e-38, PT ;  /* 0x008000000c00780b */ /* 0x000fe20003f6e000 */
[----:B0-----:R-:W-:Y:S01]  /*0c80*/  FMUL R24, R24, R25 ;  /* 0x0000001918187220 */ /* 0x001fe20000400000 */
[----:B------:R-:W-:-:S05]  /*0c90*/  FMUL R25, R12, 16777216 ;  /* 0x4b8000000c197820 */ /* 0x000fca0000400000 */
[----:B------:R-:W-:Y:S02]  /*0ca0*/  FSEL R25, R25, R12, !P3 ;  /* 0x0000000c19197208 */ /* 0x000fe40005800000 */
[----:B------:R-:W-:-:S04]  /*0cb0*/  FSEL R27, R23, RZ, !P2 ;  /* 0x000000ff171b7208 */ /* 0x000fc80005000000 */
[----:B------:R-:W0:Y:S01]  /*0cc0*/  MUFU.RCP R25, R25 ;  /* 0x0000001900197308 */ /* 0x000e220000001000 */
[----:B------:R-:W-:Y:S01]  /*0cd0*/  FSETP.NEU.AND P1, PT, R13, RZ, PT ;  /* 0x000000ff0d00720b */ /* 0x000fe20003f2d000 */
[----:B------:R-:W-:-:S03]  /*0ce0*/  FADD R27, R27, -R14 ;  /* 0x8000000e1b1b7221 */ /* 0x000fc60000000000 */
[----:B------:R-:W-:Y:S01]  /*0cf0*/  FSEL R23, R24, RZ, P1 ;  /* 0x000000ff18177208 */ /* 0x000fe20000800000 */
[----:B------:R-:W-:Y:S01]  /*0d00*/  FMUL R24, R27, R27 ;  /* 0x0000001b1b187220 */ /* 0x000fe20000400000 */
[----:B------:R-:W-:-:S03]  /*0d10*/  FSEL R18, R17, R18, !P3 ;  /* 0x0000001211127208 */ /* 0x000fc60005800000 */
[----:B------:R-:W-:Y:S01]  /*0d20*/  FFMA R17, R27, R23, R14 ;  /* 0x000000171b117223 */ /* 0x000fe2000000000e */
[C---:B------:R-:W-:Y:S01]  /*0d30*/  FADD R14, R12.reuse, R12 ;  /* 0x0000000c0c0e7221 */ /* 0x040fe20000000000 */
[----:B------:R-:W-:Y:S01]  /*0d40*/  FMUL R24, R15, R24 ;  /* 0x000000180f187220 */ /* 0x000fe20000400000 */
[----:B------:R-:W-:Y:S01]  /*0d50*/  FSETP.NEU.AND P3, PT, R12, RZ, PT ;  /* 0x000000ff0c00720b */ /* 0x000fe20003f6d000 */
[----:B0-----:R-:W-:Y:S01]  /*0d60*/  FMUL R18, R25, R18 ;  /* 0x0000001219127220 */ /* 0x001fe20000400000 */
[----:B------:R-:W-:Y:S01]  /*0d70*/  FSEL R26, R28, RZ, !P2 ;  /* 0x000000ff1c1a7208 */ /* 0x000fe20005000000 */
[----:B------:R-:W-:Y:S01]  /*0d80*/  FFMA R24, R23, R24, R22 ;  /* 0x0000001817187223 */ /* 0x000fe20000000016 */
[C---:B------:R-:W-:Y:S01]  /*0d90*/  FSETP.GEU.AND P4, PT, |R14|.reuse, 1.175494350822287508e-38, PT ;  /* 0x008000000e00780b */ /* 0x040fe20003f8e200 */
[----:B------:R-:W-:Y:S01]  /*0da0*/  FMUL R15, R14, 0.25 ;  /* 0x3e8000000e0f7820 */ /* 0x000fe20000400000 */
[----:B------:R-:W-:Y:S01]  /*0db0*/  FSEL R22, R18, RZ, P3 ;  /* 0x000000ff12167208 */ /* 0x000fe20001800000 */
[----:B------:R-:W-:Y:S01]  /*0dc0*/  FADD R26, R26, -R17 ;  /* 0x800000111a1a7221 */ /* 0x000fe20000000000 */
[----:B------:R-:W-:-:S03]  /*0dd0*/  FSETP.GT.AND P1, PT, |R14|, 8.50705917302346158658e+37, PT ;  /* 0x7e8000000e00780b */ /* 0x000fc60003f24200 */
[----:B------:R-:W-:Y:S01]  /*0de0*/  FFMA R17, R26, R22, R17 ;  /* 0x000000161a117223 */ /* 0x000fe20000000011 */
[----:B------:R-:W-:Y:S02]  /*0df0*/  FSEL R25, R15, R14, P1 ;  /* 0x0000000e0f197208 */ /* 0x000fe40000800000 */
[----:B------:R-:W-:Y:S02]  /*0e00*/  FSEL R19, R19, RZ, !P2 ;  /* 0x000000ff13137208 */ /* 0x000fe40005000000 */
[----:B------:R-:W0:Y:S01]  /*0e10*/  SHFL.BFLY PT, R18, R17, 0x10, 0x1f ;  /* 0x0e001f0011127f89 */ /* 0x000e2200000e0000 */
[----:B------:R-:W-:Y:S02]  /*0e20*/  @!P4 FMUL R25, R25, 16777216 ;  /* 0x4b8000001919c820 */ /* 0x000fe40000400000 */
[----:B------:R-:W-:Y:S01]  /*0e30*/  FADD R23, R19, R24 ;  /* 0x0000001813177221 */ /* 0x000fe20000000000 */
[----:B------:R-:W-:Y:S01]  /*0e40*/  FMUL R27, R12, 0.25 ;  /* 0x3e8000000c1b7820 */ /* 0x000fe20000400000 */
[----:B------:R-:W1:Y:S01]  /*0e50*/  MUFU.RCP R19, R25 ;  /* 0x0000001900137308 */ /* 0x000e620000001000 */
[----:B------:R-:W-:-:S03]  /*0e60*/  FMUL R26, R26, R26 ;  /* 0x0000001a1a1a7220 */ /* 0x000fc60000400000 */
[----:B------:R-:W-:Y:S01]  /*0e70*/  FSEL R24, R27, R12, P1 ;  /* 0x0000000c1b187208 */ /* 0x000fe20000800000 */
[----:B------:R-:W-:Y:S01]  /*0e80*/  FMUL R26, R13, R26 ;  /* 0x0000001a0d1a7220 */ /* 0x000fe20000400000 */
[----:B------:R-:W-:-:S03]  /*0e90*/  FADD R13, R14, R14 ;  /* 0x0000000e0e0d7221 */ /* 0x000fc60000000000 */
[----:B------:R-:W-:Y:S01]  /*0ea0*/  @!P4 FMUL R24, R24, 16777216 ;  /* 0x4b8000001818c820 */ /* 0x000fe20000400000 */
[----:B------:R-:W-:Y:S01]  /*0eb0*/  FFMA R22, R22, R26, R23 ;  /* 0x0000001a16167223 */ /* 0x000fe20000000017 */
[----:B------:R-:W-:Y:S02]  /*0ec0*/  FSETP.NEU.AND P1, PT, R14, RZ, PT ;  /* 0x000000ff0e00720b */ /* 0x000fe40003f2d000 */
[----:B------:R-:W-:Y:S01]  /*0ed0*/  FSETP.GEU.AND P3, PT, |R13|, 1.175494350822287508e-38, PT ;  /* 0x008000000d00780b */ /* 0x000fe20003f6e200 */
[----:B-1----:R-:W-:Y:S01]  /*0ee0*/  FMUL R24, R19, R24 ;  /* 0x0000001813187220 */ /* 0x002fe20000400000 */
[----:B------:R-:W1:Y:S01]  /*0ef0*/  SHFL.BFLY PT, R23, R22, 0x10, 0x1f ;  /* 0x0e001f0016177f89 */ /* 0x000e6200000e0000 */
[----:B0-----:R-:W-:-:S03]  /*0f00*/  FADD R26, -R17, R18 ;  /* 0x00000012111a7221 */ /* 0x001fc60000000100 */
[----:B------:R-:W-:Y:S01]  /*0f10*/  FSEL R24, R24, RZ, P1 ;  /* 0x000000ff18187208 */ /* 0x000fe20000800000 */
[C---:B------:R-:W-:Y:S01]  /*0f20*/  FMUL R18, R13.reuse, 0.25 ;  /* 0x3e8000000d127820 */ /* 0x040fe20000400000 */
[----:B------:R-:W-:Y:S01]  /*0f30*/  FSETP.GT.AND P1, PT, |R13|, 8.50705917302346158658e+37, PT ;  /* 0x7e8000000d00780b */ /* 0x000fe20003f24200 */
[----:B------:R-:W-:-:S03]  /*0f40*/  FMUL R19, R26, R26 ;  /* 0x0000001a1a137220 */ /* 0x000fc60000400000 */
[----:B------:R-:W-:Y:S01]  /*0f50*/  FSEL R25, R18, R13, P1 ;  /* 0x0000000d12197208 */ /* 0x000fe20000800000 */
[----:B------:R-:W-:Y:S01]  /*0f60*/  FFMA R17, R26, R24, R17 ;  /* 0x000000181a117223 */ /* 0x000fe20000000011 */
[----:B------:R-:W-:-:S03]  /*0f70*/  FMUL R12, R12, R19 ;  /* 0x000000130c0c7220 */ /* 0x000fc60000400000 */
[----:B------:R-:W-:Y:S01]  /*0f80*/  @!P3 FMUL R25, R25, 16777216 ;  /* 0x4b8000001919b820 */ /* 0x000fe20000400000 */
[----:B------:R-:W0:Y:S03]  /*0f90*/  SHFL.BFLY PT, R26, R17, 0x8, 0x1f ;  /* 0x0d001f00111a7f89 */ /* 0x000e2600000e0000 */
[----:B------:R-:W2:Y:S01]  /*0fa0*/  MUFU.RCP R19, R25 ;  /* 0x0000001900137308 */ /* 0x000ea20000001000 */
[----:B------:R-:W-:Y:S01]  /*0fb0*/  FSEL R28, R15, R14, P1 ;  /* 0x0000000e0f1c7208 */ /* 0x000fe20000800000 */
[----:B-1----:R-:W-:-:S04]  /*0fc0*/  FADD R23, R22, R23 ;  /* 0x0000001716177221 */ /* 0x002fc80000000000 */
[----:B------:R-:W-:Y:S01]  /*0fd0*/  @!P3 FMUL R28, R28, 16777216 ;  /* 0x4b8000001c1cb820 */ /* 0x000fe20000400000 */
[----:B------:R-:W-:Y:S01]  /*0fe0*/  FFMA R23, R24, R12, R23 ;  /* 0x0000000c18177223 */ /* 0x000fe20000000017 */
[C---:B------:R-:W-:Y:S01]  /*0ff0*/  FADD R12, R13.reuse, R13 ;  /* 0x0000000d0d0c7221 */ /* 0x040fe20000000000 */
[----:B------:R-:W-:-:S03]  /*1000*/  FSETP.NEU.AND P1, PT, R13, RZ, PT ;  /* 0x000000ff0d00720b */ /* 0x000fc60003f2d000 */
[----:B------:R-:W1:Y:S01]  /*1010*/  SHFL.BFLY PT, R22, R23, 0x8, 0x1f ;  /* 0x0d001f0017167f89 */ /* 0x000e6200000e0000 */
[----:B--2---:R-:W-:Y:S01]  /*1020*/  FMUL R19, R19, R28 ;  /* 0x0000001c13137220 */ /* 0x004fe20000400000 */
[C---:B------:R-:W-:Y:S01]  /*1030*/  FSETP.GEU.AND P3, PT, |R12|.reuse, 1.175494350822287508e-38, PT ;  /* 0x008000000c00780b */ /* 0x040fe20003f6e200 */
[----:B------:R-:W-:-:S03]  /*1040*/  FMUL R15, R12, 0.25 ;  /* 0x3e8000000c0f7820 */ /* 0x000fc60000400000 */
[----:B------:R-:W-:Y:S02]  /*1050*/  FSEL R24, R19, RZ, P1 ;  /* 0x000000ff13187208 */ /* 0x000fe40000800000 */
[----:B------:R-:W-:Y:S01]  /*1060*/  FSETP.GT.AND P1, PT, |R12|, 8.50705917302346158658e+37, PT ;  /* 0x7e8000000c00780b */ /* 0x000fe20003f24200 */
[----:B0-----:R-:W-:-:S03]  /*1070*/  FADD R26, -R17, R26 ;  /* 0x0000001a111a7221 */ /* 0x001fc60000000100 */
[----:B------:R-:W-:Y:S01]  /*1080*/  FSEL R25, R15, R12, P1 ;  /* 0x0000000c0f197208 */ /* 0x000fe20000800000 */
[C---:B------:R-:W-:Y:S01]  /*1090*/  FFMA R17, R26.reuse, R24, R17 ;  /* 0x000000181a117223 */ /* 0x040fe20000000011 */
[----:B------:R-:W-:-:S03]  /*10a0*/  FMUL R19, R26, R26 ;  /* 0x0000001a1a137220 */ /* 0x000fc60000400000 */
[----:B------:R-:W-:Y:S01]  /*10b0*/  @!P3 FMUL R25, R25, 16777216 ;  /* 0x4b8000001919b820 */ /* 0x000fe20000400000 */
[----:B------:R-:W-:Y:S02]  /*10c0*/  FMUL R19, R14, R19 ;  /* 0x000000130e137220 */ /* 0x000fe40000400000 */
[----:B------:R-:W0:Y:S03]  /*10d0*/  SHFL.BFLY PT, R14, R17, 0x4, 0x1f ;  /* 0x0c801f00110e7f89 */ /* 0x000e2600000e0000 */
[----:B------:R-:W2:Y:S01]  /*10e0*/  MUFU.RCP R25, R25 ;  /* 0x0000001900197308 */ /* 0x000ea20000001000 */
[----:B-1----:R-:W-:Y:S01]  /*10f0*/  FADD R23, R23, R22 ;  /* 0x0000001617177221 */ /* 0x002fe20000000000 */
[----:B------:R-:W-:-:S03]  /*1100*/  FSEL R18, R18, R13, P1 ;  /* 0x0000000d12127208 */ /* 0x000fc60000800000 */
[----:B------:R-:W-:Y:S02]  /*1110*/  FFMA R24, R24, R19, R23 ;  /* 0x0000001318187223 */ /* 0x000fe40000000017 */
[----:B------:R-:W-:-:S03]  /*1120*/  @!P3 FMUL R18, R18, 16777216 ;  /* 0x4b8000001212b820 */ /* 0x000fc60000400000 */
[----:B------:R-:W1:Y:S01]  /*1130*/  SHFL.BFLY PT, R19, R24, 0x4, 0x1f ;  /* 0x0c801f0018137f89 */ /* 0x000e6200000e0000 */
[----:B------:R-:W-:Y:S01]  /*1140*/  FSETP.NEU.AND P1, PT, R12, RZ, PT ;  /* 0x000000ff0c00720b */ /* 0x000fe20003f2d000 */
[----:B--2---:R-:W-:-:S05]  /*1150*/  FMUL R18, R25, R18 ;  /* 0x0000001219127220 */ /* 0x004fca0000400000 */
[----:B------:R-:W-:Y:S01]  /*1160*/  FSEL R18, R18, RZ, P1 ;  /* 0x000000ff12127208 */ /* 0x000fe20000800000 */
[----:B0-----:R-:W-:Y:S01]  /*1170*/  FADD R22, -R17, R14 ;  /* 0x0000000e11167221 */ /* 0x001fe20000000100 */
[----:B------:R-:W-:-:S03]  /*1180*/  FADD R14, R12, R12 ;  /* 0x0000000c0c0e7221 */ /* 0x000fc60000000000 */
[C---:B------:R-:W-:Y:S01]  /*1190*/  FFMA R17, R22.reuse, R18, R17 ;  /* 0x0000001216117223 */ /* 0x040fe20000000011 */
[----:B------:R-:W-:Y:S01]  /*11a0*/  FMUL R26, R22, R22 ;  /* 0x00000016161a7220 */ /* 0x000fe20000400000 */
[----:B------:R-:W-:-:S03]  /*11b0*/  FSETP.GEU.AND P3, PT, |R14|, 1.175494350822287508e-38, PT ;  /* 0x008000000e00780b */ /* 0x000fc60003f6e200 */
[----:B------:R-:W-:Y:S01]  /*11c0*/  FMUL R26, R13, R26 ;  /* 0x0000001a0d1a7220 */ /* 0x000fe20000400000 */
[----:B------:R-:W0:Y:S01]  /*11d0*/  SHFL.BFLY PT, R22, R17, 0x2, 0x1f ;  /* 0x0c401f0011167f89 */ /* 0x000e2200000e0000 */
[C---:B------:R-:W-:Y:S01]  /*11e0*/  FMUL R13, R14.reuse, 0.25 ;  /* 0x3e8000000e0d7820 */ /* 0x040fe20000400000 */
[----:B------:R-:W-:Y:S01]  /*11f0*/  FSETP.GT.AND P1, PT, |R14|, 8.50705917302346158658e+37, PT ;  /* 0x7e8000000e00780b */ /* 0x000fe20003f24200 */
[----:B-1----:R-:W-:-:S03]  /*1200*/  FADD R19, R24, R19 ;  /* 0x0000001318137221 */ /* 0x002fc60000000000 */
[----:B------:R-:W-:Y:S01]  /*1210*/  FSEL R23, R13, R14, P1 ;  /* 0x0000000e0d177208 */ /* 0x000fe20000800000 */
[----:B------:R-:W-:-:S04]  /*1220*/  FFMA R19, R18, R26, R19 ;  /* 0x0000001a12137223 */ /* 0x000fc80000000013 */
[----:B------:R-:W-:Y:S01]  /*1230*/  @!P3 FMUL R23, R23, 16777216 ;  /* 0x4b8000001717b820 */ /* 0x000fe20000400000 */
[----:B------:R-:W1:Y:S05]  /*1240*/  SHFL.BFLY PT, R18, R19, 0x2, 0x1f ;  /* 0x0c401f0013127f89 */ /* 0x000e6a00000e0000 */
[----:B------:R-:W2:Y:S01]  /*1250*/  MUFU.RCP R23, R23 ;  /* 0x0000001700177308 */ /* 0x000ea20000001000 */
[----:B------:R-:W-:Y:S01]  /*1260*/  FSEL R24, R15, R12, P1 ;  /* 0x0000000c0f187208 */ /* 0x000fe20000800000 */
[----:B0-----:R-:W-:-:S04]  /*1270*/  FADD R22, -R17, R22 ;  /* 0x0000001611167221 */ /* 0x001fc80000000100 */
[----:B------:R-:W-:Y:S01]  /*1280*/  @!P3 FMUL R24, R24, 16777216 ;  /* 0x4b8000001818b820 */ /* 0x000fe20000400000 */
[----:B------:R-:W-:Y:S01]  /*1290*/  FMUL R15, R22, R22 ;  /* 0x00000016160f7220 */ /* 0x000fe20000400000 */
[----:B------:R-:W-:Y:S02]  /*12a0*/  FSETP.NEU.AND P1, PT, R14, RZ, PT ;  /* 0x000000ff0e00720b */ /* 0x000fe40003f2d000 */
[----:B--2---:R-:W-:Y:S01]  /*12b0*/  FMUL R24, R23, R24 ;  /* 0x0000001817187220 */ /* 0x004fe20000400000 */
[----:B------:R-:W-:Y:S01]  /*12c0*/  FMUL R25, R12, R15 ;  /* 0x0000000f0c197220 */ /* 0x000fe20000400000 */
[----:B------:R-:W-:-:S03]  /*12d0*/  FADD R12, R14, R14 ;  /* 0x0000000e0e0c7221 */ /* 0x000fc60000000000 */
[----:B------:R-:W-:Y:S02]  /*12e0*/  FSEL R24, R24, RZ, P1 ;  /* 0x000000ff18187208 */ /* 0x000fe40000800000 */
[C---:B------:R-:W-:Y:S01]  /*12f0*/  FSETP.GEU.AND P3, PT, |R12|.reuse, 1.175494350822287508e-38, PT ;  /* 0x008000000c00780b */ /* 0x040fe20003f6e200 */
[----:B-1----:R-:W-:Y:S01]  /*1300*/  FADD R15, R19, R18 ;  /* 0x00000012130f7221 */ /* 0x002fe20000000000 */
[C---:B------:R-:W-:Y:S01]  /*1310*/  FMUL R19, R12.reuse, 0.25 ;  /* 0x3e8000000c137820 */ /* 0x040fe20000400000 */
[----:B------:R-:W-:Y:S01]  /*1320*/  FSETP.GT.AND P1, PT, |R12|, 8.50705917302346158658e+37, PT ;  /* 0x7e8000000c00780b */ /* 0x000fe20003f24200 */
[----:B------:R-:W-:Y:S01]  /*1330*/  FFMA R17, R22, R24, R17 ;  /* 0x0000001816117223 */ /* 0x000fe20000000011 */
[----:B------:R-:W0:Y:S01]  /*1340*/  S2R R18, SR_TID.X ;  /* 0x0000000000127919 */ /* 0x000e220000002100 */
[----:B------:R-:W-:Y:S01]  /*1350*/  FFMA R15, R24, R25, R15 ;  /* 0x00000019180f7223 */ /* 0x000fe2000000000f */
[----:B------:R-:W-:Y:S02]  /*1360*/  FSEL R19, R19, R12, P1 ;  /* 0x0000000c13137208 */ /* 0x000fe40000800000 */
[----:B------:R-:W1:Y:S04]  /*1370*/  SHFL.BFLY PT, R22, R17, 0x1, 0x1f ;  /* 0x0c201f0011167f89 */ /* 0x000e6800000e0000 */
[----:B------:R-:W2:Y:S01]  /*1380*/  SHFL.BFLY PT, R24, R15, 0x1, 0x1f ;  /* 0x0c201f000f187f89 */ /* 0x000ea200000e0000 */
[----:B------:R-:W-:Y:S01]  /*1390*/  @!P3 FMUL R19, R19, 16777216 ;  /* 0x4b8000001313b820 */ /* 0x000fe20000400000 */
[----:B------:R-:W3:Y:S05]  /*13a0*/  S2UR UR5, SR_CgaCtaId ;  /* 0x00000000000579c3 */ /* 0x000eea0000008800 */
[----:B------:R-:W4:Y:S01]  /*13b0*/  MUFU.RCP R19, R19 ;  /* 0x0000001300137308 */ /* 0x000f220000001000 */
[----:B------:R-:W-:-:S05]  /*13c0*/  FSEL R26, R13, R14, P1 ;  /* 0x0000000e0d1a7208 */ /* 0x000fca0000800000 */
[----:B------:R-:W-:Y:S01]  /*13d0*/  @!P3 FMUL R26, R26, 16777216 ;  /* 0x4b8000001a1ab820 */ /* 0x000fe20000400000 */
[----:B------:R-:W-:Y:S01]  /*13e0*/  FSETP.NEU.AND P1, PT, R12, RZ, PT ;  /* 0x000000ff0c00720b */ /* 0x000fe20003f2d000 */
[----:B-1----:R-:W-:Y:S02]  /*13f0*/  FADD R22, -R17, R22 ;  /* 0x0000001611167221 */ /* 0x002fe40000000100 */
[----:B----4-:R-:W-:Y:S01]  /*1400*/  FMUL R26, R19, R26 ;  /* 0x0000001a131a7220 */ /* 0x010fe20000400000 */
[----:B--2---:R-:W-:Y:S01]  /*1410*/  FADD R13, R15, R24 ;  /* 0x000000180f0d7221 */ /* 0x004fe20000000000 */
[----:B0-----:R-:W-:Y:S01]  /*1420*/  LOP3.LUT P3, RZ, R18, 0x1f, RZ, 0xc0, !PT ;  /* 0x0000001f12ff7812 */ /* 0x001fe2000786c0ff */
[----:B------:R-:W-:Y:S01]  /*1430*/  FMUL R15, R22, R22 ;  /* 0x00000016160f7220 */ /* 0x000fe20000400000 */
[----:B------:R-:W-:Y:S01]  /*1440*/  UMOV UR4, 0x400 ;  /* 0x0000040000047882 */ /* 0x000fe20000000000 */
[----:B------:R-:W-:Y:S01]  /*1450*/  FSEL R26, R26, RZ, P1 ;  /* 0x000000ff1a1a7208 */ /* 0x000fe20000800000 */
[----:B---3--:R-:W-:Y:S01]  /*1460*/  UPRMT UR4, UR5, 0x654, UR4 ;  /* 0x0000065405047896 */ /* 0x008fe20008000004 */
[----:B------:R-:W-:Y:S01]  /*1470*/  SHF.R.U32.HI R19, RZ, 0x3, R18 ;  /* 0x00000003ff137819 */ /* 0x000fe20000011612 */
[----:B------:R-:W-:-:S02]  /*1480*/  FMUL R15, R14, R15 ;  /* 0x0000000f0e0f7220 */ /* 0x000fc40000400000 */
[----:B------:R-:W-:Y:S01]  /*1490*/  FFMA R22, R22, R26, R17 ;  /* 0x0000001a16167223 */ /* 0x000fe20000000011 */
[----:B------:R-:W-:Y:S01]  /*14a0*/  LOP3.LUT R19, R19, 0x1c, RZ, 0xc0, !PT ;  /* 0x0000001c13137812 */ /* 0x000fe200078ec0ff */
[----:B------:R-:W-:Y:S01]  /*14b0*/  FFMA R26, R26, R15, R13 ;  /* 0x0000000f1a1a7223 */ /* 0x000fe2000000000d */
[----:B------:R-:W-:Y:S04]  /*14c0*/  @!P2 STG.E.128 desc[UR6][R20.64+0x3000], R8 ;  /* 0x003000081400a986 */ /* 0x000fe8000c101d06 */
[----:B------:R-:W-:Y:S04]  /*14d0*/  @!P3 STS [R19+UR4+0x40], R12 ;  /* 0x0000400c1300b988 */ /* 0x000fe80008000804 */
[----:B------:R0:W-:Y:S04]  /*14e0*/  @!P3 STS [R19+UR4], R22 ;  /* 0x000000161300b988 */ /* 0x0001e80008000804 */
[----:B------:R-:W-:Y:S01]  /*14f0*/  @!P3 STS [R19+UR4+0x20], R26 ;  /* 0x0000201a1300b988 */ /* 0x000fe20008000804 */
[----:B------:R-:W-:Y:S01]  /*1500*/  BAR.SYNC.DEFER_BLOCKING 0x0 ;  /* 0x0000000000007b1d */ /* 0x000fe20000010000 */
[----:B------:R-:W-:-:S02]  /*1510*/  ISETP.GE.AND P4, PT, R18, 0x8, PT ;  /* 0x000000081200780c */ /* 0x000fc40003f86270 */
[----:B------:R-:W-:-:S05]  /*1520*/  SHF.L.U32 R13, R18, 0x2, RZ ;  /* 0x00000002120d7819 */ /* 0x000fca00000006ff */
[----:B0-----:R-:W0:Y:S06]  /*1530*/  LDC.64 R22, c[0x0][0x218] ;  /* 0x00008600ff167b82 */ /* 0x001e2c0000000a00 */
[----:B------:R-:W1:Y:S04]  /*1540*/  @!P4 LDS R0, [R13+UR4+0x40] ;  /* 0x000040040d00c984 */ /* 0x000e680008000800 */
[----:B------:R-:W2:Y:S04]  /*1550*/  @!P4 LDS R16, [R13+UR4] ;  /* 0x000000040d10c984 */ /* 0x000ea80008000800 */
[----:B------:R-:W-:Y:S04]  /*1560*/  @!P4 LDS R5, [R13+UR4+0x20] ;  /* 0x000020040d05c984 */ /* 0x000fe80008000800 */
[----:B-1----:R-:W1:Y:S04]  /*1570*/  SHFL.BFLY PT, R15, R0, 0x4, 0x1f ;  /* 0x0c801f00000f7f89 */ /* 0x002e6800000e0000 */
[----:B--2---:R-:W2:Y:S01]  /*1580*/  SHFL.BFLY PT, R11, R16, 0x4, 0x1f ;  /* 0x0c801f00100b7f89 */ /* 0x004ea200000e0000 */
[----:B-1----:R-:W-:-:S05]  /*1590*/  FADD R14, R0, R15 ;  /* 0x0000000f000e7221 */ /* 0x002fca0000000000 */
[C---:B------:R-:W-:Y:S01]  /*15a0*/  FSETP.GEU.AND P3, PT, |R14|.reuse, 1.175494350822287508e-38, PT ;  /* 0x008000000e00780b */ /* 0x040fe20003f6e200 */
[C---:B------:R-:W-:Y:S01]  /*15b0*/  FMUL R17, R14.reuse, 0.25 ;  /* 0x3e8000000e117820 */ /* 0x040fe20000400000 */
[----:B------:R-:W-:Y:S01]  /*15c0*/  FSETP.GT.AND P1, PT, |R14|, 8.50705917302346158658e+37, PT ;  /* 0x7e8000000e00780b */ /* 0x000fe20003f24200 */
[----:B------:R-:W1:Y:S03]  /*15d0*/  SHFL.BFLY PT, R9, R14, 0x2, 0x1f ;  /* 0x0c401f000e097f89 */ /* 0x000e6600000e0000 */
[----:B------:R-:W-:Y:S01]  /*15e0*/  FSEL R17, R17, R14, P1 ;  /* 0x0000000e11117208 */ /* 0x000fe20000800000 */
[----:B------:R-:W3:Y:S06]  /*15f0*/  SHFL.BFLY PT, R10, R5, 0x4, 0x1f ;  /* 0x0c801f00050a7f89 */ /* 0x000eec00000e0000 */
[----:B------:R-:W-:-:S04]  /*1600*/  @!P3 FMUL R17, R17, 16777216 ;  /* 0x4b8000001111b820 */ /* 0x000fc80000400000 */
[----:B------:R-:W4:Y:S01]  /*1610*/  MUFU.RCP R12, R17 ;  /* 0x00000011000c7308 */ /* 0x000f220000001000 */
[----:B------:R-:W-:Y:S01]  /*1620*/  @P1 FMUL R15, R15, 0.25 ;  /* 0x3e8000000f0f1820 */ /* 0x000fe20000400000 */
[----:B--2---:R-:W-:-:S03]  /*1630*/  FADD R11, -R16, R11 ;  /* 0x0000000b100b7221 */ /* 0x004fc60000000100 */
[----:B------:R-:W-:Y:S01]  /*1640*/  @!P3 FMUL R15, R15, 16777216 ;  /* 0x4b8000000f0fb820 */ /* 0x000fe20000400000 */
[C---:B-1----:R-:W-:Y:S01]  /*1650*/  FADD R8, R14.reuse, R9 ;  /* 0x000000090e087221 */ /* 0x042fe20000000000 */
[----:B------:R-:W-:Y:S02]  /*1660*/  FSETP.NEU.AND P3, PT, R14, RZ, PT ;  /* 0x000000ff0e00720b */ /* 0x000fe40003f6d000 */
[----:B----4-:R-:W-:Y:S02]  /*1670*/  FMUL R12, R12, R15 ;  /* 0x0000000f0c0c7220 */ /* 0x010fe40000400000 */
[C---:B------:R-:W-:Y:S01]  /*1680*/  FSETP.GEU.AND P4, PT, |R8|.reuse, 1.175494350822287508e-38, PT ;  /* 0x008000000800780b */ /* 0x040fe20003f8e200 */
[----:B------:R-:W-:Y:S01]  /*1690*/  FMUL R15, R11, R11 ;  /* 0x0000000b0b0f7220 */ /* 0x000fe20000400000 */
[C---:B------:R-:W-:Y:S01]  /*16a0*/  FMUL R19, R8.reuse, 0.25 ;  /* 0x3e80000008137820 */ /* 0x040fe20000400000 */
[----:B------:R-:W-:Y:S01]  /*16b0*/  FSETP.GT.AND P1, PT, |R8|, 8.50705917302346158658e+37, PT ;  /* 0x7e8000000800780b */ /* 0x000fe20003f24200 */
[----:B---3--:R-:W-:Y:S01]  /*16c0*/  FADD R5, R5, R10 ;  /* 0x0000000a05057221 */ /* 0x008fe20000000000 */
[----:B------:R-:W-:Y:S01]  /*16d0*/  FSEL R12, R12, RZ, P3 ;  /* 0x000000ff0c0c7208 */ /* 0x000fe20001800000 */
[----:B------:R-:W-:Y:S01]  /*16e0*/  FMUL R15, R0, R15 ;  /* 0x0000000f000f7220 */ /* 0x000fe20000400000 */
[----:B------:R-:W-:-:S03]  /*16f0*/  FSEL R19, R19, R8, P1 ;  /* 0x0000000813137208 */ /* 0x000fc60000800000 */
[----:B------:R-:W-:Y:S01]  /*1700*/  FFMA R11, R11, R12, R16 ;  /* 0x0000000c0b0b7223 */ /* 0x000fe20000000010 */
[----:B------:R-:W-:Y:S02]  /*1710*/  FFMA R15, R12, R15, R5 ;  /* 0x0000000f0c0f7223 */ /* 0x000fe40000000005 */
[----:B------:R-:W1:Y:S01]  /*1720*/  SHFL.BFLY PT, R5, R8, 0x1, 0x1f ;  /* 0x0c201f0008057f89 */ /* 0x000e6200000e0000 */
[----:B------:R-:W-:-:S03]  /*1730*/  @!P4 FMUL R19, R19, 16777216 ;  /* 0x4b8000001313c820 */ /* 0x000fc60000400000 */
[----:B------:R-:W2:Y:S01]  /*1740*/  SHFL.BFLY PT, R10, R11, 0x2, 0x1f ;  /* 0x0c401f000b0a7f89 */ /* 0x000ea200000e0000 */
[----:B------:R-:W3:Y:S03]  /*1750*/  MUFU.RCP R0, R19 ;  /* 0x0000001300007308 */ /* 0x000ee60000001000 */
[----:B------:R-:W4:Y:S01]  /*1760*/  SHFL.BFLY PT, R12, R15, 0x2, 0x1f ;  /* 0x0c401f000f0c7f89 */ /* 0x000f2200000e0000 */
[----:B------:R-:W-:-:S04]  /*1770*/  @P1 FMUL R9, R9, 0.25 ;  /* 0x3e80000009091820 */ /* 0x000fc80000400000 */
[----:B------:R-:W-:Y:S01]  /*1780*/  @!P4 FMUL R9, R9, 16777216 ;  /* 0x4b8000000909c820 */ /* 0x000fe20000400000 */
[----:B------:R-:W-:-:S03]  /*1790*/  FSETP.NEU.AND P1, PT, R8, RZ, PT ;  /* 0x000000ff0800720b */ /* 0x000fc60003f2d000 */
[----:B---3--:R-:W-:Y:S01]  /*17a0*/  FMUL R9, R0, R9 ;  /* 0x0000000900097220 */ /* 0x008fe20000400000 */
[----:B-1----:R-:W-:-:S04]  /*17b0*/  FADD R0, R8, R5 ;  /* 0x0000000508007221 */ /* 0x002fc80000000000 */
[----:B------:R-:W-:Y:S01]  /*17c0*/  FSEL R16, R9, RZ, P1 ;  /* 0x000000ff09107208 */ /* 0x000fe20000800000 */
[----:B--2---:R-:W-:Y:S01]  /*17d0*/  FADD R10, -R11, R10 ;  /* 0x0000000a0b0a7221 */ /* 0x004fe20000000100 */
[----:B------:R-:W-:Y:S01]  /*17e0*/  FSETP.GEU.AND P3, PT, |R0|, 1.175494350822287508e-38, PT ;  /* 0x008000000000780b */ /* 0x000fe20003f6e200 */
[----:B----4-:R-:W-:Y:S02]  /*17f0*/  FADD R17, R15, R12 ;  /* 0x0000000c0f117221 */ /* 0x010fe40000000000 */
[C---:B------:R-:W-:Y:S01]  /*1800*/  FMUL R15, R10.reuse, R10 ;  /* 0x0000000a0a0f7220 */ /* 0x040fe20000400000 */
[----:B------:R-:W-:Y:S01]  /*1810*/  FFMA R9, R10, R16, R11 ;  /* 0x000000100a097223 */ /* 0x000fe2000000000b */
[C---:B------:R-:W-:Y:S01]  /*1820*/  FMUL R11, R0.reuse, 0.25 ;  /* 0x3e800000000b7820 */ /* 0x040fe20000400000 */
[----:B------:R-:W-:Y:S01]  /*1830*/  FSETP.GT.AND P1, PT, |R0|, 8.50705917302346158658e+37, PT ;  /* 0x7e8000000000780b */ /* 0x000fe20003f24200 */
[----:B------:R-:W-:Y:S02]  /*1840*/  FMUL R15, R14, R15 ;  /* 0x0000000f0e0f7220 */ /* 0x000fe40000400000 */
[----:B------:R-:W1:Y:S01]  /*1850*/  SHFL.BFLY PT, R10, R9, 0x1, 0x1f ;  /* 0x0c201f00090a7f89 */ /* 0x000e6200000e0000 */
[----:B------:R-:W-:Y:S01]  /*1860*/  FSEL R11, R11, R0, P1 ;  /* 0x000000000b0b7208 */ /* 0x000fe20000800000 */
[----:B------:R-:W-:-:S02]  /*1870*/  FFMA R15, R16, R15, R17 ;  /* 0x0000000f100f7223 */ /* 0x000fc40000000011 */
[----:B------:R-:W2:Y:S02]  /*1880*/  LDC.64 R16, c[0x0][0x248] ;  /* 0x00009200ff107b82 */ /* 0x000ea40000000a00 */
[----:B------:R-:W-:Y:S01]  /*1890*/  @!P3 FMUL R11, R11, 16777216 ;  /* 0x4b8000000b0bb820 */ /* 0x000fe20000400000 */
[----:B------:R-:W3:Y:S03]  /*18a0*/  SHFL.BFLY PT, R12, R15, 0x1, 0x1f ;  /* 0x0c201f000f0c7f89 */ /* 0x000ee600000e0000 */
[----:B------:R-:W4:Y:S01]  /*18b0*/  MUFU.RCP R14, R11 ;  /* 0x0000000b000e7308 */ /* 0x000f220000001000 */
[----:B------:R-:W-:Y:S01]  /*18c0*/  @P1 FMUL R5, R5, 0.25 ;  /* 0x3e80000005051820 */ /* 0x000fe20000400000 */
[----:B------:R-:W-:-:S03]  /*18d0*/  LOP3.LUT P1, RZ, R18, 0x7, RZ, 0xc0, !PT ;  /* 0x0000000712ff7812 */ /* 0x000fc6000782c0ff */
[----:B------:R-:W-:Y:S01]  /*18e0*/  @!P3 FMUL R5, R5, 16777216 ;  /* 0x4b8000000505b820 */ /* 0x000fe20000400000 */
[----:B------:R-:W-:Y:S02]  /*18f0*/  FSETP.NEU.AND P3, PT, R0, RZ, PT ;  /* 0x000000ff0000720b */ /* 0x000fe40003f6d000 */
[----:B------:R-:W-:Y:S01]  /*1900*/  ISETP.LT.AND P1, PT, R18, 0x8, !P1 ;  /* 0x000000081200780c */ /* 0x000fe20004f21270 */
[----:B-1----:R-:W-:Y:S01]  /*1910*/  FADD R10, -R9, R10 ;  /* 0x0000000a090a7221 */ /* 0x002fe20000000100 */
[----:B----4-:R-:W-:-:S03]  /*1920*/  FMUL R14, R14, R5 ;  /* 0x000000050e0e7220 */ /* 0x010fc60000400000 */
[----:B------:R-:W-:Y:S02]  /*1930*/  FMUL R5, R10, R10 ;  /* 0x0000000a0a057220 */ /* 0x000fe40000400000 */
[----:B------:R-:W-:Y:S01]  /*1940*/  FSEL R14, R14, RZ, P3 ;  /* 0x000000ff0e0e7208 */ /* 0x000fe20001800000 */
[----:B---3--:R-:W-:Y:S01]  /*1950*/  FADD R15, R15, R12 ;  /* 0x0000000c0f0f7221 */ /* 0x008fe20000000000 */
[----:B------:R-:W-:-:S03]  /*1960*/  FMUL R5, R8, R5 ;  /* 0x0000000508057220 */ /* 0x000fc60000400000 */
[----:B------:R-:W-:Y:S01]  /*1970*/  FFMA R10, R10, R14, R9 ;  /* 0x0000000e0a0a7223 */ /* 0x000fe20000000009 */
[----:B------:R-:W-:Y:S01]  /*1980*/  FFMA R14, R14, R5, R15 ;  /* 0x000000050e0e7223 */ /* 0x000fe2000000000f */
[----:B------:R-:W-:Y:S04]  /*1990*/  @P1 STS [R13+UR4+0x40], R0 ;  /* 0x000040000d001988 */ /* 0x000fe80008000804 */
[----:B------:R1:W-:Y:S04]  /*19a0*/  @P1 STS [R13+UR4], R10 ;  /* 0x0000000a0d001988 */ /* 0x0003e80008000804 */
[----:B------:R3:W-:Y:S01]  /*19b0*/  @P1 STS [R13+UR4+0x20], R14 ;  /* 0x0000200e0d001988 */ /* 0x0007e20008000804 */
[----:B------:R-:W-:Y:S06]  /*19c0*/  BAR.SYNC.DEFER_BLOCKING 0x0 ;  /* 0x0000000000007b1d */ /* 0x000fec0000010000 */
[----:B------:R-:W4:Y:S01]  /*19d0*/  LDS R5, [UR4] ;  /* 0x00000004ff057984 */ /* 0x000f220008000800 */
[----:B------:R-:W-:Y:S01]  /*19e0*/  LOP3.LUT R9, R13, 0x3fc, RZ, 0xc0, !PT ;  /* 0x000003fc0d097812 */ /* 0x000fe200078ec0ff */
[----:B--2---:R-:W-:Y:S01]  /*19f0*/  IMAD.WIDE R16, R4, 0x4, R16 ;  /* 0x0000000404107825 */ /* 0x004fe200078e0210 */
[----:B-1----:R-:W-:-:S02]  /*1a00*/  CS2R R10, SRZ ;  /* 0x00000000000a7805 */ /* 0x002fc4000001ff00 */
[----:B---3--:R-:W-:Y:S02]  /*1a10*/  CS2R R14, SRZ ;  /* 0x00000000000e7805 */ /* 0x008fe4000001ff00 */
[----:B------:R-:W-:Y:S01]  /*1a20*/  LEA R9, R4, R9, 0xc ;  /* 0x0000000904097211 */ /* 0x000fe200078e60ff */
[----:B------:R-:W1:Y:S04]  /*1a30*/  LDS R0, [UR4+0x20] ;  /* 0x00002004ff007984 */ /* 0x000e680008000800 */
[----:B0-----:R-:W-:Y:S01]  /*1a40*/  IMAD.WIDE R22, R9, 0x4, R22 ;  /* 0x0000000409167825 */ /* 0x001fe200078e0216 */
[----:B------:R-:W-:Y:S02]  /*1a50*/  CS2R R8, SRZ ;  /* 0x0000000000087805 */ /* 0x000fe4000001ff00 */
[----:B------:R-:W-:Y:S01]  /*1a60*/  CS2R R12, SRZ ;  /* 0x00000000000c7805 */ /* 0x000fe2000001ff00 */
[----:B----4-:R0:W-:Y:S04]  /*1a70*/  @P0 STG.E desc[UR6][R16.64], R5 ;  /* 0x0000000510000986 */ /* 0x0101e8000c101906 */
[----:B------:R-:W2:Y:S04]  /*1a80*/  @!P2 LDG.E.EF.128 R8, desc[UR6][R20.64] ;  /* 0x000000061408a981 */ /* 0x000ea8000c0e1d00 */
[----:B------:R-:W3:Y:S01]  /*1a90*/  @!P2 LDG.E.EF.128 R12, desc[UR6][R22.64] ;  /* 0x00000006160ca981 */ /* 0x000ee2000c0e1d00 */
[----:B0-----:R-:W-:-:S10]  /*1aa0*/  HFMA2.MMA R17, -RZ, RZ, 0.6875, 0 ;  /* 0x39800000ff117435 */ /* 0x001fd400000001ff */
[----:B-1----:R-:W-:-:S06]  /*1ab0*/  FFMA R0, R0, R17, 9.9999997473787516356e-06 ;  /* 0x3727c5ac00007423 */ /* 0x002fcc0000000011 */
[----:B------:R-:W0:Y:S01]  /*1ac0*/  MUFU.RSQ R0, R0 ;  /* 0x0000000000007308 */ /* 0x000e220000001400 */
[----:B------:R-:W-:Y:S01]  /*1ad0*/  FADD R3, R3, R6 ;  /* 0x0000000603037221 */ /* 0x000fe20000000000 */
[----:B------:R-:W-:Y:S01]  /*1ae0*/  FADD R2, R7, R2 ;  /* 0x0000000207027221 */ /* 0x000fe20000000000 */
[----:B------:R-:W-:Y:S02]  /*1af0*/  CS2R R18, SRZ ;  /* 0x0000000000127805 */ /* 0x000fe4000001ff00 */
[----:B--2---:R-:W-:Y:S02]  /*1b00*/  SEL R10, R10, RZ, !P2 ;  /* 0x000000ff0a0a7207 */ /* 0x004fe40005000000 */
[----:B------:R-:W-:Y:S02]  /*1b10*/  SEL R16, R11, RZ, !P2 ;  /* 0x000000ff0b107207 */ /* 0x000fe40005000000 */
[----:B------:R-:W-:Y:S02]  /*1b20*/  SEL R8, R8, RZ, !P2 ;  /* 0x000000ff08087207 */ /* 0x000fe40005000000 */
[----:B------:R-:W-:Y:S01]  /*1b30*/  SEL R6, R9, RZ, !P2 ;  /* 0x000000ff09067207 */ /* 0x000fe20005000000 */
[C---:B------:R-:W-:Y:S01]  /*1b40*/  FADD R11, -R5.reuse, R10 ;  /* 0x0000000a050b7221 */ /* 0x040fe20000000100 */
[C---:B------:R-:W-:Y:S01]  /*1b50*/  FADD R17, -R5.reuse, R16 ;  /* 0x0000001005117221 */ /* 0x040fe20000000100 */
[----:B------:R-:W-:-:S02]  /*1b60*/  FADD R7, -R5, R8 ;  /* 0x0000000805077221 */ /* 0x000fc40000000100 */
[----:B------:R-:W-:Y:S01]  /*1b70*/  FADD R9, -R5, R6 ;  /* 0x0000000605097221 */ /* 0x000fe20000000100 */
[-C--:B0-----:R-:W-:Y:S01]  /*1b80*/  FMUL R8, R11, R0.reuse ;  /* 0x000000000b087220 */ /* 0x081fe20000400000 */
[-C--:B------:R-:W-:Y:S01]  /*1b90*/  FMUL R10, R17, R0.reuse ;  /* 0x00000000110a7220 */ /* 0x080fe20000400000 */
[-C--:B------:R-:W-:Y:S01]  /*1ba0*/  FMUL R7, R7, R0.reuse ;  /* 0x0000000007077220 */ /* 0x080fe20000400000 */
[----:B------:R-:W-:Y:S01]  /*1bb0*/  FMUL R6, R9, R0 ;  /* 0x0000000009067220 */ /* 0x000fe20000400000 */
[----:B---3--:R-:W-:Y:S01]  /*1bc0*/  SEL R14, R14, RZ, !P2 ;  /* 0x000000ff0e0e7207 */ /* 0x008fe20005000000 */
[C-C-:B------:R-:W-:Y:S01]  /*1bd0*/  FFMA R9, R2.reuse, R8, R3.reuse ;  /* 0x0000000802097223 */ /* 0x140fe20000000003 */
[----:B------:R-:W-:Y:S01]  /*1be0*/  SEL R15, R15, RZ, !P2 ;  /* 0x000000ff0f0f7207 */ /* 0x000fe20005000000 */
[--C-:B------:R-:W-:Y:S01]  /*1bf0*/  FFMA R10, R2, R10, R3.reuse ;  /* 0x0000000a020a7223 */ /* 0x100fe20000000003 */
[----:B------:R-:W-:Y:S01]  /*1c00*/  SEL R12, R12, RZ, !P2 ;  /* 0x000000ff0c0c7207 */ /* 0x000fe20005000000 */
[C-C-:B------:R-:W-:Y:S01]  /*1c10*/  FFMA R7, R2.reuse, R7, R3.reuse ;  /* 0x0000000702077223 */ /* 0x140fe20000000003 */
[----:B------:R-:W-:Y:S01]  /*1c20*/  SEL R13, R13, RZ, !P2 ;  /* 0x000000ff0d0d7207 */ /* 0x000fe20005000000 */
[----:B------:R-:W-:Y:S01]  /*1c30*/  FFMA R6, R2, R6, R3 ;  /* 0x0000000602067223 */ /* 0x000fe20000000003 */
[----:B------:R-:W-:Y:S01]  /*1c40*/  FADD R14, R14, R9 ;  /* 0x000000090e0e7221 */ /* 0x000fe20000000000 */
[----:B------:R-:W-:Y:S01]  /*1c50*/  FADD R15, R15, R10 ;  /* 0x0000000a0f0f7221 */ /* 0x000fe20000000000 */
[----:B------:R-:W-:Y:S01]  /*1c60*/  FADD R12, R12, R7 ;  /* 0x000000070c0c7221 */ /* 0x000fe20000000000 */
[----:B------:R-:W-:Y:S01]  /*1c70*/  FADD R13, R13, R6 ;  /* 0x000000060d0d7221 */ /* 0x000fe20000000000 */
[----:B------:R-:W-:-:S02]  /*1c80*/  CS2R R8, SRZ ;  /* 0x0000000000087805 */ /* 0x000fc4000001ff00 */
[----:B------:R-:W-:Y:S01]  /*1c90*/  CS2R R10, SRZ ;  /* 0x00000000000a7805 */ /* 0x000fe2000001ff00 */
[----:B------:R-:W-:Y:S01]  /*1ca0*/  HFMA2.MMA R17, -RZ, RZ, 0, 0 ;  /* 0x00000000ff117435 */ /* 0x000fe200000001ff */
[----:B------:R-:W-:Y:S01]  /*1cb0*/  MOV R16, RZ ;  /* 0x000000ff00107202 */ /* 0x000fe20000000f00 */
[----:B------:R0:W-:Y:S04]  /*1cc0*/  @!P2 STG.E.128 desc[UR6][R22.64], R12 ;  /* 0x0000000c1600a986 */ /* 0x0001e8000c101d06 */
[----:B------:R-:W2:Y:S04]  /*1cd0*/  @!P2 LDG.E.EF.128 R8, desc[UR6][R20.64+0x1000] ;  /* 0x001000061408a981 */ /* 0x000ea8000c0e1d00 */
[----:B------:R-:W0:Y:S01]  /*1ce0*/  @!P2 LDG.E.EF.128 R16, desc[UR6][R22.64+0x1000] ;  /* 0x001000061610a981 */ /* 0x000e22000c0e1d00 */
[----:B--2---:R-:W-:-:S02]  /*1cf0*/  SEL R10, R10, RZ, !P2 ;  /* 0x000000ff0a0a7207 */ /* 0x004fc40005000000 */
[----:B------:R-:W-:Y:S02]  /*1d00*/  SEL R24, R11, RZ, !P2 ;  /* 0x000000ff0b187207 */ /* 0x000fe40005000000 */
[----:B------:R-:W-:Y:S02]  /*1d10*/  SEL R8, R8, RZ, !P2 ;  /* 0x000000ff08087207 */ /* 0x000fe40005000000 */
[----:B------:R-:W-:Y:S01]  /*1d20*/  SEL R6, R9, RZ, !P2 ;  /* 0x000000ff09067207 */ /* 0x000fe20005000000 */
[----:B------:R-:W-:Y:S01]  /*1d30*/  FADD R11, -R5, R10 ;  /* 0x0000000a050b7221 */ /* 0x000fe20000000100 */
[----:B0-----:R-:W-:Y:S01]  /*1d40*/  SEL R13, R17, RZ, !P2 ;  /* 0x000000ff110d7207 */ /* 0x001fe20005000000 */
[C---:B------:R-:W-:Y:S01]  /*1d50*/  FADD R17, -R5.reuse, R24 ;  /* 0x0000001805117221 */ /* 0x040fe20000000100 */
[C---:B------:R-:W-:Y:S01]  /*1d60*/  FADD R7, -R5.reuse, R8 ;  /* 0x0000000805077221 */ /* 0x040fe20000000100 */
[----:B------:R-:W-:Y:S01]  /*1d70*/  FADD R9, -R5, R6 ;  /* 0x0000000605097221 */ /* 0x000fe20000000100 */
[-C--:B------:R-:W-:Y:S01]  /*1d80*/  FMUL R8, R11, R0.reuse ;  /* 0x000000000b087220 */ /* 0x080fe20000400000 */
[-C--:B------:R-:W-:Y:S01]  /*1d90*/  FMUL R10, R17, R0.reuse ;  /* 0x00000000110a7220 */ /* 0x080fe20000400000 */
[-C--:B------:R-:W-:Y:S01]  /*1da0*/  FMUL R7, R7, R0.reuse ;  /* 0x0000000007077220 */ /* 0x080fe20000400000 */
[----:B------:R-:W-:Y:S01]  /*1db0*/  FMUL R6, R9, R0 ;  /* 0x0000000009067220 */ /* 0x000fe20000400000 */
[----:B------:R-:W-:Y:S01]  /*1dc0*/  SEL R14, R18, RZ, !P2 ;  /* 0x000000ff120e7207 */ /* 0x000fe20005000000 */
[C-C-:B------:R-:W-:Y:S01]  /*1dd0*/  FFMA R9, R2.reuse, R8, R3.reuse ;  /* 0x0000000802097223 */ /* 0x140fe20000000003 */
[----:B------:R-:W-:Y:S01]  /*1de0*/  SEL R15, R19, RZ, !P2 ;  /* 0x000000ff130f7207 */ /* 0x000fe20005000000 */
[--C-:B------:R-:W-:Y:S01]  /*1df0*/  FFMA R10, R2, R10, R3.reuse ;  /* 0x0000000a020a7223 */ /* 0x100fe20000000003 */
[----:B------:R-:W-:Y:S01]  /*1e00*/  SEL R12, R16, RZ, !P2 ;  /* 0x000000ff100c7207 */ /* 0x000fe20005000000 */
[C-C-:B------:R-:W-:Y:S01]  /*1e10*/  FFMA R7, R2.reuse, R7, R3.reuse ;  /* 0x0000000702077223 */ /* 0x140fe20000000003 */
        /* <DEDUP_REMOVED lines=8> */
[----:B------:R-:W-:Y:S02]  /*1ea0*/  MOV R16, RZ ;  /* 0x000000ff00107202 */ /* 0x000fe40000000f00 */
[----:B------:R-:W-:Y:S01]  /*1eb0*/  CS2R R18, SRZ ;  /* 0x0000000000127805 */ /* 0x000fe2000001ff00 */
        /* <DEDUP_REMOVED lines=31> */
[----:B------:R0:W-:Y:S01]  /*20b0*/  @!P2 STG.E.128 desc[UR6][R22.64+0x2000], R12 ;  /* 0x0020000c1600a986 */ /* 0x0001e2000c101d06 */
[----:B------:R-:W-:Y:S01]  /*20c0*/  CS2R R18, SRZ ;  /* 0x0000000000127805 */ /* 0x000fe2000001ff00 */
[----:B------:R-:W1:Y:S02]  /*20d0*/  LDC.64 R6, c[0x0][0x250] ;  /* 0x00009400ff067b82 */ /* 0x000e640000000a00 */
[----:B------:R-:W2:Y:S04]  /*20e0*/  @!P2 LDG.E.EF.128 R8, desc[UR6][R20.64+0x3000] ;  /* 0x003000061408a981 */ /* 0x000ea8000c0e1d00 */
[----:B------:R-:W3:Y:S01]  /*20f0*/  @!P2 LDG.E.EF.128 R16, desc[UR6][R22.64+0x3000] ;  /* 0x003000061610a981 */ /* 0x000ee2000c0e1d00 */
[----:B-1----:R-:W-:Y:S01]  /*2100*/  IMAD.WIDE R6, R4, 0x4, R6 ;  /* 0x0000000404067825 */ /* 0x002fe200078e0206 */
[----:B--2---:R-:W-:-:S02]  /*2110*/  SEL R8, R8, RZ, !P2 ;  /* 0x000000ff08087207 */ /* 0x004fc40005000000 */
[----:B------:R-:W-:Y:S02]  /*2120*/  SEL R24, R9, RZ, !P2 ;  /* 0x000000ff09187207 */ /* 0x000fe40005000000 */
[----:B------:R-:W-:Y:S02]  /*2130*/  SEL R10, R10, RZ, !P2 ;  /* 0x000000ff0a0a7207 */ /* 0x000fe40005000000 */
[----:B------:R-:W-:Y:S01]  /*2140*/  SEL R26, R11, RZ, !P2 ;  /* 0x000000ff0b1a7207 */ /* 0x000fe20005000000 */
[C---:B------:R-:W-:Y:S01]  /*2150*/  FADD R9, -R5.reuse, R8 ;  /* 0x0000000805097221 */ /* 0x040fe20000000100 */
[C---:B------:R-:W-:Y:S01]  /*2160*/  FADD R11, -R5.reuse, R24 ;  /* 0x00000018050b7221 */ /* 0x040fe20000000100 */
[C---:B0-----:R-:W-:Y:S02]  /*2170*/  FADD R13, -R5.reuse, R10 ;  /* 0x0000000a050d7221 */ /* 0x041fe40000000100 */
[----:B------:R-:W-:Y:S01]  /*2180*/  FADD R5, -R5, R26 ;  /* 0x0000001a05057221 */ /* 0x000fe20000000100 */
[-C--:B------:R-:W-:Y:S01]  /*2190*/  FMUL R9, R9, R0.reuse ;  /* 0x0000000009097220 */ /* 0x080fe20000400000 */
[-C--:B------:R-:W-:Y:S01]  /*21a0*/  FMUL R8, R11, R0.reuse ;  /* 0x000000000b087220 */ /* 0x080fe20000400000 */
[-C--:B------:R-:W-:Y:S01]  /*21b0*/  FMUL R10, R13, R0.reuse ;  /* 0x000000000d0a7220 */ /* 0x080fe20000400000 */
[----:B------:R-:W-:Y:S01]  /*21c0*/  FMUL R12, R5, R0 ;  /* 0x00000000050c7220 */ /* 0x000fe20000400000 */
[----:B---3--:R-:W-:Y:S01]  /*21d0*/  SEL R16, R16, RZ, !P2 ;  /* 0x000000ff10107207 */ /* 0x008fe20005000000 */
[--C-:B------:R-:W-:Y:S01]  /*21e0*/  FFMA R9, R2, R9, R3.reuse ;  /* 0x0000000902097223 */ /* 0x100fe20000000003 */
[----:B------:R-:W-:Y:S01]  /*21f0*/  SEL R15, R18, RZ, !P2 ;  /* 0x000000ff120f7207 */ /* 0x000fe20005000000 */
[C-C-:B------:R-:W-:Y:S01]  /*2200*/  FFMA R5, R2.reuse, R8, R3.reuse ;  /* 0x0000000802057223 */ /* 0x140fe20000000003 */
[----:B------:R-:W-:Y:S01]  /*2210*/  SEL R14, R17, RZ, !P2 ;  /* 0x000000ff110e7207 */ /* 0x000fe20005000000 */
[C-C-:B------:R-:W-:Y:S01]  /*2220*/  FFMA R10, R2.reuse, R10, R3.reuse ;  /* 0x0000000a020a7223 */ /* 0x140fe20000000003 */
[----:B------:R-:W-:Y:S01]  /*2230*/  SEL R18, R19, RZ, !P2 ;  /* 0x000000ff13127207 */ /* 0x000fe20005000000 */
[----:B------:R-:W-:Y:S01]  /*2240*/  FFMA R11, R2, R12, R3 ;  /* 0x0000000c020b7223 */ /* 0x000fe20000000003 */
[----:B------:R-:W-:Y:S01]  /*2250*/  FADD R8, R16, R9 ;  /* 0x0000000910087221 */ /* 0x000fe20000000000 */
[----:B------:R-:W-:Y:S01]  /*2260*/  FADD R9, R14, R5 ;  /* 0x000000050e097221 */ /* 0x000fe20000000000 */
[----:B------:R-:W-:Y:S01]  /*2270*/  FADD R10, R15, R10 ;  /* 0x0000000a0f0a7221 */ /* 0x000fe20000000000 */
[----:B------:R-:W-:-:S05]  /*2280*/  FADD R11, R18, R11 ;  /* 0x0000000b120b7221 */ /* 0x000fca0000000000 */
[----:B------:R0:W-:Y:S02]  /*2290*/  @!P2 STG.E.128 desc[UR6][R22.64+0x3000], R8 ;  /* 0x003000081600a986 */ /* 0x0001e4000c101d06 */
[----:B0-----:R-:W-:Y:S05]  /*22a0*/  @!P0 EXIT ;  /* 0x000000000000894d */ /* 0x001fea0003800000 */
[----:B------:R-:W-:Y:S01]  /*22b0*/  STG.E desc[UR6][R6.64], R0 ;  /* 0x0000000006007986 */ /* 0x000fe2000c101906 */
[----:B------:R-:W-:Y:S05]  /*22c0*/  EXIT ;  /* 0x000000000000794d */ /* 0x000fea0003800000 */
.L_x_0:
[----:B------:R-:W-:-:S00]  /*22d0*/  BRA `(.L_x_0) ;  /* 0xfffffffc00fc7947 */ /* 0x000fc0000383ffff */
[----:B------:R-:W-:-:S00]  /*22e0*/  NOP ;  /* 0x0000000000007918 */ /* 0x000fc00000000000 */
        /* <DEDUP_REMOVED lines=9> */
.L_x_1:


//--------------------- .nv.global.init           --------------------------
	.section	.nv.global.init,"aw",@progbits
.nv.global.init:
	.type		_$_str,@object
	.size		_$_str,(.L_0 - _$_str)
_$_str:
        /*0000*/ 	.byte	0x5f, 0x5f, 0x43, 0x55, 0x44, 0x41, 0x5f, 0x46, 0x54, 0x5a, 0x00
.L_0:


//--------------------- .nv.shared.triton_red_fused__native_batch_norm_legit_functional_add_clone_convolution_49 --------------------------
	.section	.nv.shared.triton_red_fused__native_batch_norm_legit_functional_add_clone_convolution_49,"aw",@nobits
	.sectionflags	@""
	.align	16
	.zero		1024


//--------------------- .nv.constant0.triton_red_fused__native_batch_norm_legit_functional_add_clone_convolution_49 --------------------------
	.section	.nv.constant0.triton_red_fused__native_batch_norm_legit_functional_add_clone_convolution_49,"a",@progbits
	.sectionflags	@""
	.align	4
.nv.constant0.triton_red_fused__native_batch_norm_legit_functional_add_clone_convolution_49:
	.zero		608
